	.target	sm_100a

	.elftype	@"ET_EXEC"


//--------------------- .note.nv.tkinfo           --------------------------
	.section	.note.nv.tkinfo,"",@"SHT_NOTE"
	.sectionflags	@"SHF_NOTE_NV_TKINFO"
	.tkinfo
        /*0018*/ 	.word	0x00000002
        /*0030*/ 	.string	""
        /*0030*/ 	.string	"ptxas"
        /*0030*/ 	.string	"Cuda compilation tools, release 13.0, V13.0.88"
        /*0030*/ 	.string	"Build cuda_13.0.r13.0/compiler.36424714_0"
        /*0030*/ 	.string	"-arch sm_100a -m 64 "



//--------------------- .note.nv.cuinfo           --------------------------
	.section	.note.nv.cuinfo,"",@"SHT_NOTE"
	.sectionflags	@"SHF_NOTE_NV_CUINFO"
        /*0018*/ 	.short	0x0002
        /*001a*/ 	.short	0x0064
        /*001c*/ 	.short	0x0082
	.zero		2


//--------------------- .nv.info                  --------------------------
	.section	.nv.info,"",@"SHT_CUDA_INFO"
	.align	4


	//----- nvinfo : EIATTR_REGCOUNT
	.align		4
        /*0000*/ 	.byte	0x04, 0x2f
        /*0002*/ 	.short	(.L_19 - .L_18)
	.align		4
.L_18:
        /*0004*/ 	.word	index@(_ZN7cutlass13device_kernelINS_4gemm6kernel13GemmUniversalIN4cute5tupleIJiiiiEEENS1_10collective13CollectiveMmaINS1_35MainloopSm100TmaUmmaWarpSpecializedILi6ELi2ELi4ENS5_IJNS4_1CILi4EEESB_NSA_ILi1EEEEEEEENS5_IJNSA_ILi128EEESF_NSA_ILi64EEEEEENS_6half_tENS5_IJSC_llEEESI_SJ_NS4_8TiledMMAINS4_8MMA_AtomIJNS4_26SM100_MMA_F16BF16_2x1SM_SSISI_SI_fLi128ELi128ELNS4_4UMMA5MajorE1ELSO_1ELNSN_7ScaleInE0ELSP_0EEEEEENS4_6LayoutINS5_IJSC_SC_SC_EEENS5_IJNSA_ILi0EEESU_SU_EEEEENS5_IJNS4_10UnderscoreESX_SX_EEEEENS4_28SM100_TMA_2SM_LOAD_MULTICASTENS4_14ComposedLayoutINS4_7SwizzleILi3ELi4ELi3EEENS4_18smem_ptr_flag_bitsILi16EEENSS_INS5_IJSG_NSA_ILi8EEEEEENS5_IJSC_SG_EEEEEEEvNS4_8identityES10_S1A_vS1B_EENS_8epilogue10collective18CollectiveEpilogueINS1D_23Sm100TmaWarpSpecializedILi4ELi2ELi16ELb1ELb0EEEJNS5_IJSG_SF_SG_EEENS5_IJNSS_ISG_SC_EENSS_INS5_IJNSA_ILi16EEENSA_ILi2EEEEEES18_EEEEESI_NS5_IJlSC_lEEESI_S1P_NS1D_6fusion15FusionCallbacksIS1H_NS1Q_17LinearCombinationISI_fSI_fLNS_15FloatRoundStyleE2EEES1I_S1O_JEEENS4_5SM1004TMEM4LOAD26SM100_TMEM_LOAD_32dp32b16xENS4_13SM90_TMA_LOADENS11_INS12_ILi1ELi4ELi3EEES15_NSS_INS5_IJS16_S1K_EEENS5_IJS1K_SC_EEEEEEENS4_39AutoVectorizingCopyWithAssumedAlignmentILi128EEENS4_14SM90_TMA_STOREES25_S27_S27_EEEvvEEEEvNT_6ParamsE)
        /*0008*/ 	.word	0x0000005f


	//----- nvinfo : EIATTR_FRAME_SIZE
	.align		4
.L_19:
        /*000c*/ 	.byte	0x04, 0x11
        /*000e*/ 	.short	(.L_21 - .L_20)
	.align		4
.L_20:
        /*0010*/ 	.word	index@($__internal_2_$__cuda_sm10x_tcgen05_guardrail_trap_unallocated_columns_being_dealloced)
        /*0014*/ 	.word	0x00000000


	//----- nvinfo : EIATTR_FRAME_SIZE
	.align		4
.L_21:
        /*0018*/ 	.byte	0x04, 0x11
        /*001a*/ 	.short	(.L_23 - .L_22)
	.align		4
.L_22:
        /*001c*/ 	.word	index@($__internal_1_$__cuda_sm10x_tcgen05_guardrail_trap_phase_invalid_during_alloc)
        /*0020*/ 	.word	0x00000000


	//----- nvinfo : EIATTR_FRAME_SIZE
	.align		4
.L_23:
        /*0024*/ 	.byte	0x04, 0x11
        /*0026*/ 	.short	(.L_25 - .L_24)
	.align		4
.L_24:
        /*0028*/ 	.word	index@($__internal_0_$__cuda_sm10x_tcgen05_guardrail_trap_col_being_dealloced_not_returned_by_alloc)
        /*002c*/ 	.word	0x00000000


	//----- nvinfo : EIATTR_FRAME_SIZE
	.align		4
.L_25:
        /*0030*/ 	.byte	0x04, 0x11
        /*0032*/ 	.short	(.L_27 - .L_26)
	.align		4
.L_26:
        /*0034*/ 	.word	index@(_ZN7cutlass13device_kernelINS_4gemm6kernel13GemmUniversalIN4cute5tupleIJiiiiEEENS1_10collective13CollectiveMmaINS1_35MainloopSm100TmaUmmaWarpSpecializedILi6ELi2ELi4ENS5_IJNS4_1CILi4EEESB_NSA_ILi1EEEEEEEENS5_IJNSA_ILi128EEESF_NSA_ILi64EEEEEENS_6half_tENS5_IJSC_llEEESI_SJ_NS4_8TiledMMAINS4_8MMA_AtomIJNS4_26SM100_MMA_F16BF16_2x1SM_SSISI_SI_fLi128ELi128ELNS4_4UMMA5MajorE1ELSO_1ELNSN_7ScaleInE0ELSP_0EEEEEENS4_6LayoutINS5_IJSC_SC_SC_EEENS5_IJNSA_ILi0EEESU_SU_EEEEENS5_IJNS4_10UnderscoreESX_SX_EEEEENS4_28SM100_TMA_2SM_LOAD_MULTICASTENS4_14ComposedLayoutINS4_7SwizzleILi3ELi4ELi3EEENS4_18smem_ptr_flag_bitsILi16EEENSS_INS5_IJSG_NSA_ILi8EEEEEENS5_IJSC_SG_EEEEEEEvNS4_8identityES10_S1A_vS1B_EENS_8epilogue10collective18CollectiveEpilogueINS1D_23Sm100TmaWarpSpecializedILi4ELi2ELi16ELb1ELb0EEEJNS5_IJSG_SF_SG_EEENS5_IJNSS_ISG_SC_EENSS_INS5_IJNSA_ILi16EEENSA_ILi2EEEEEES18_EEEEESI_NS5_IJlSC_lEEESI_S1P_NS1D_6fusion15FusionCallbacksIS1H_NS1Q_17LinearCombinationISI_fSI_fLNS_15FloatRoundStyleE2EEES1I_S1O_JEEENS4_5SM1004TMEM4LOAD26SM100_TMEM_LOAD_32dp32b16xENS4_13SM90_TMA_LOADENS11_INS12_ILi1ELi4ELi3EEES15_NSS_INS5_IJS16_S1K_EEENS5_IJS1K_SC_EEEEEEENS4_39AutoVectorizingCopyWithAssumedAlignmentILi128EEENS4_14SM90_TMA_STOREES25_S27_S27_EEEvvEEEEvNT_6ParamsE)
        /*0038*/ 	.word	0x00000000


	//----- nvinfo : EIATTR_MIN_STACK_SIZE
	.align		4
.L_27:
        /*003c*/ 	.byte	0x04, 0x12
        /*003e*/ 	.short	(.L_29 - .L_28)
	.align		4
.L_28:
        /*0040*/ 	.word	index@(_ZN7cutlass13device_kernelINS_4gemm6kernel13GemmUniversalIN4cute5tupleIJiiiiEEENS1_10collective13CollectiveMmaINS1_35MainloopSm100TmaUmmaWarpSpecializedILi6ELi2ELi4ENS5_IJNS4_1CILi4EEESB_NSA_ILi1EEEEEEEENS5_IJNSA_ILi128EEESF_NSA_ILi64EEEEEENS_6half_tENS5_IJSC_llEEESI_SJ_NS4_8TiledMMAINS4_8MMA_AtomIJNS4_26SM100_MMA_F16BF16_2x1SM_SSISI_SI_fLi128ELi128ELNS4_4UMMA5MajorE1ELSO_1ELNSN_7ScaleInE0ELSP_0EEEEEENS4_6LayoutINS5_IJSC_SC_SC_EEENS5_IJNSA_ILi0EEESU_SU_EEEEENS5_IJNS4_10UnderscoreESX_SX_EEEEENS4_28SM100_TMA_2SM_LOAD_MULTICASTENS4_14ComposedLayoutINS4_7SwizzleILi3ELi4ELi3EEENS4_18smem_ptr_flag_bitsILi16EEENSS_INS5_IJSG_NSA_ILi8EEEEEENS5_IJSC_SG_EEEEEEEvNS4_8identityES10_S1A_vS1B_EENS_8epilogue10collective18CollectiveEpilogueINS1D_23Sm100TmaWarpSpecializedILi4ELi2ELi16ELb1ELb0EEEJNS5_IJSG_SF_SG_EEENS5_IJNSS_ISG_SC_EENSS_INS5_IJNSA_ILi16EEENSA_ILi2EEEEEES18_EEEEESI_NS5_IJlSC_lEEESI_S1P_NS1D_6fusion15FusionCallbacksIS1H_NS1Q_17LinearCombinationISI_fSI_fLNS_15FloatRoundStyleE2EEES1I_S1O_JEEENS4_5SM1004TMEM4LOAD26SM100_TMEM_LOAD_32dp32b16xENS4_13SM90_TMA_LOADENS11_INS12_ILi1ELi4ELi3EEES15_NSS_INS5_IJS16_S1K_EEENS5_IJS1K_SC_EEEEEEENS4_39AutoVectorizingCopyWithAssumedAlignmentILi128EEENS4_14SM90_TMA_STOREES25_S27_S27_EEEvvEEEEvNT_6ParamsE)
        /*0044*/ 	.word	0x00000000
.L_29:


//--------------------- .nv.compat                --------------------------
	.section	.nv.compat,"",@"SHT_CUDA_COMPAT_INFO"
	.align	4
        /*0000*/ 	.byte	0x02, 0x09, 0x01, 0x00, 0x02, 0x02, 0x02, 0x00, 0x02, 0x05, 0x05, 0x00, 0x03, 0x07, 0x01, 0x01
        /*0010*/ 	.byte	0x02, 0x03, 0x01, 0x00, 0x02, 0x06, 0x01, 0x00, 0x04, 0x0b, 0x08, 0x00, 0x09, 0x00, 0x00, 0x00
        /*0020*/ 	.byte	0x00, 0x00, 0x00, 0x00


//--------------------- .nv.info._ZN7cutlass13device_kernelINS_4gemm6kernel13GemmUniversalIN4cute5tupleIJiiiiEEENS1_10collective13CollectiveMmaINS1_35MainloopSm100TmaUmmaWarpSpecializedILi6ELi2ELi4ENS5_IJNS4_1CILi4EEESB_NSA_ILi1EEEEEEEENS5_IJNSA_ILi128EEESF_NSA_ILi64EEEEEENS_6half_tENS5_IJSC_llEEESI_SJ_NS4_8TiledMMAINS4_8MMA_AtomIJNS4_26SM100_MMA_F16BF16_2x1SM_SSISI_SI_fLi128ELi128ELNS4_4UMMA5MajorE1ELSO_1ELNSN_7ScaleInE0ELSP_0EEEEEENS4_6LayoutINS5_IJSC_SC_SC_EEENS5_IJNSA_ILi0EEESU_SU_EEEEENS5_IJNS4_10UnderscoreESX_SX_EEEEENS4_28SM100_TMA_2SM_LOAD_MULTICASTENS4_14ComposedLayoutINS4_7SwizzleILi3ELi4ELi3EEENS4_18smem_ptr_flag_bitsILi16EEENSS_INS5_IJSG_NSA_ILi8EEEEEENS5_IJSC_SG_EEEEEEEvNS4_8identityES10_S1A_vS1B_EENS_8epilogue10collective18CollectiveEpilogueINS1D_23Sm100TmaWarpSpecializedILi4ELi2ELi16ELb1ELb0EEEJNS5_IJSG_SF_SG_EEENS5_IJNSS_ISG_SC_EENSS_INS5_IJNSA_ILi16EEENSA_ILi2EEEEEES18_EEEEESI_NS5_IJlSC_lEEESI_S1P_NS1D_6fusion15FusionCallbacksIS1H_NS1Q_17LinearCombinationISI_fSI_fLNS_15FloatRoundStyleE2EEES1I_S1O_JEEENS4_5SM1004TMEM4LOAD26SM100_TMEM_LOAD_32dp32b16xENS4_13SM90_TMA_LOADENS11_INS12_ILi1ELi4ELi3EEES15_NSS_INS5_IJS16_S1K_EEENS5_IJS1K_SC_EEEEEEENS4_39AutoVectorizingCopyWithAssumedAlignmentILi128EEENS4_14SM90_TMA_STOREES25_S27_S27_EEEvvEEEEvNT_6ParamsE --------------------------
	.section	.nv.info._ZN7cutlass13device_kernelINS_4gemm6kernel13GemmUniversalIN4cute5tupleIJiiiiEEENS1_10collective13CollectiveMmaINS1_35MainloopSm100TmaUmmaWarpSpecializedILi6ELi2ELi4ENS5_IJNS4_1CILi4EEESB_NSA_ILi1EEEEEEEENS5_IJNSA_ILi128EEESF_NSA_ILi64EEEEEENS_6half_tENS5_IJSC_llEEESI_SJ_NS4_8TiledMMAINS4_8MMA_AtomIJNS4_26SM100_MMA_F16BF16_2x1SM_SSISI_SI_fLi128ELi128ELNS4_4UMMA5MajorE1ELSO_1ELNSN_7ScaleInE0ELSP_0EEEEEENS4_6LayoutINS5_IJSC_SC_SC_EEENS5_IJNSA_ILi0EEESU_SU_EEEEENS5_IJNS4_10UnderscoreESX_SX_EEEEENS4_28SM100_TMA_2SM_LOAD_MULTICASTENS4_14ComposedLayoutINS4_7SwizzleILi3ELi4ELi3EEENS4_18smem_ptr_flag_bitsILi16EEENSS_INS5_IJSG_NSA_ILi8EEEEEENS5_IJSC_SG_EEEEEEEvNS4_8identityES10_S1A_vS1B_EENS_8epilogue10collective18CollectiveEpilogueINS1D_23Sm100TmaWarpSpecializedILi4ELi2ELi16ELb1ELb0EEEJNS5_IJSG_SF_SG_EEENS5_IJNSS_ISG_SC_EENSS_INS5_IJNSA_ILi16EEENSA_ILi2EEEEEES18_EEEEESI_NS5_IJlSC_lEEESI_S1P_NS1D_6fusion15FusionCallbacksIS1H_NS1Q_17LinearCombinationISI_fSI_fLNS_15FloatRoundStyleE2EEES1I_S1O_JEEENS4_5SM1004TMEM4LOAD26SM100_TMEM_LOAD_32dp32b16xENS4_13SM90_TMA_LOADENS11_INS12_ILi1ELi4ELi3EEES15_NSS_INS5_IJS16_S1K_EEENS5_IJS1K_SC_EEEEEEENS4_39AutoVectorizingCopyWithAssumedAlignmentILi128EEENS4_14SM90_TMA_STOREES25_S27_S27_EEEvvEEEEvNT_6ParamsE,"",@"SHT_CUDA_INFO"
	.sectionflags	@""
	.align	4


	//----- nvinfo : EIATTR_CUDA_API_VERSION
	.align		4
        /*0000*/ 	.byte	0x04, 0x37
        /*0002*/ 	.short	(.L_31 - .L_30)
.L_30:
        /*0004*/ 	.word	0x00000082


	//----- nvinfo : EIATTR_KPARAM_INFO
	.align		4
.L_31:
        /*0008*/ 	.byte	0x04, 0x17
        /*000a*/ 	.short	(.L_33 - .L_32)
.L_32:
        /*000c*/ 	.word	0x00000000
        /*0010*/ 	.short	0x0000
        /*0012*/ 	.short	0x0000
        /*0014*/ 	.byte	0x00, 0xf0, 0x01, 0x20


	//----- nvinfo : EIATTR_AT_ENTRY_FRAGMENTS
	.align		4
.L_33:
        /*0018*/ 	.byte	0x04, 0x4f
        /*001a*/ 	.short	(.L_35 - .L_34)


	//   ....[0]....
.L_34:
        /*001c*/ 	.word	0x00000007


	//----- nvinfo : EIATTR_RESERVED_SMEM_USED
	.align		4
.L_35:
        /*0020*/ 	.byte	0x01, 0x41
	.zero		2


	//----- nvinfo : EIATTR_SPARSE_MMA_MASK
	.align		4
        /*0024*/ 	.byte	0x03, 0x50
        /*0026*/ 	.short	0x0000


	//----- nvinfo : EIATTR_TCGEN05_2CTA_USED
	.align		4
        /*0028*/ 	.byte	0x01, 0x52
	.zero		2


	//----- nvinfo : EIATTR_MAXREG_COUNT
	.align		4
        /*002c*/ 	.byte	0x03, 0x1b
        /*002e*/ 	.short	0x00ff


	//----- nvinfo : EIATTR_NUM_BARRIERS
	.align		4
        /*0030*/ 	.byte	0x02, 0x4c
        /*0032*/ 	.byte	0x07
	.zero		1


	//----- nvinfo : EIATTR_EXTERNS
	.align		4
        /*0034*/ 	.byte	0x04, 0x0f
        /*0036*/ 	.short	(.L_37 - .L_36)


	//   ....[0]....
	.align		4
.L_36:
        /*0038*/ 	.word	index@(__assertfail)


	//----- nvinfo : EIATTR_MERCURY_ISA_VERSION
	.align		4
.L_37:
        /*003c*/ 	.byte	0x03, 0x5f
        /*003e*/ 	.short	0x0101


	//----- nvinfo : EIATTR_INT_WARP_WIDE_INSTR_OFFSETS
	.align		4
        /*0040*/ 	.byte	0x04, 0x31
        /*0042*/ 	.short	(.L_39 - .L_38)


	//   ....[0]....
.L_38:
        /*0044*/ 	.word	0x00000d90


	//   ....[1]....
        /*0048*/ 	.word	0x00000e30


	//   ....[2]....
        /*004c*/ 	.word	0x000025e0


	//   ....[3]....
        /*0050*/ 	.word	0x000045c0


	//   ....[4]....
        /*0054*/ 	.word	0x000045e0


	//   ....[5]....
        /*0058*/ 	.word	0x00004610


	//   ....[6]....
        /*005c*/ 	.word	0x00004f20


	//   ....[7]....
        /*0060*/ 	.word	0x00004f40


	//   ....[8]....
        /*0064*/ 	.word	0x00005010


	//   ....[9]....
        /*0068*/ 	.word	0x000050f0


	//   ....[10]....
        /*006c*/ 	.word	0x00005110


	//   ....[11]....
        /*0070*/ 	.word	0x000051d0


	//   ....[12]....
        /*0074*/ 	.word	0x000052d0


	//   ....[13]....
        /*0078*/ 	.word	0x000052f0


	//   ....[14]....
        /*007c*/ 	.word	0x00005420


	//   ....[15]....
        /*0080*/ 	.word	0x000055a0


	//   ....[16]....
        /*0084*/ 	.word	0x000055b0


	//   ....[17]....
        /*0088*/ 	.word	0x000056d0


	//----- nvinfo : EIATTR_COOP_GROUP_MASK_REGIDS
	.align		4
.L_39:
        /*008c*/ 	.byte	0x04, 0x29
        /*008e*/ 	.short	(.L_41 - .L_40)


	//   ....[0]....
.L_40:
        /*0090*/ 	.word	0xffffffff


	//   ....[1]....
        /*0094*/ 	.word	0xffffffff


	//   ....[2]....
        /*0098*/ 	.word	0xffffffff


	//   ....[3]....
        /*009c*/ 	.word	0xffffffff


	//   ....[4]....
        /*00a0*/ 	.word	0xffffffff


	//   ....[5]....
        /*00a4*/ 	.word	0xffffffff


	//   ....[6]....
        /*00a8*/ 	.word	0xffffffff


	//   ....[7]....
        /*00ac*/ 	.word	0xffffffff


	//   ....[8]....
        /*00b0*/ 	.word	0xffffffff


	//   ....[9]....
        /*00b4*/ 	.word	0xffffffff


	//   ....[10]....
        /*00b8*/ 	.word	0xffffffff


	//   ....[11]....
        /*00bc*/ 	.word	0xffffffff


	//   ....[12]....
        /*00c0*/ 	.word	0xffffffff


	//   ....[13]....
        /*00c4*/ 	.word	0xffffffff


	//----- nvinfo : EIATTR_COOP_GROUP_INSTR_OFFSETS
	.align		4
.L_41:
        /*00c8*/ 	.byte	0x04, 0x28
        /*00ca*/ 	.short	(.L_43 - .L_42)


	//   ....[0]....
.L_42:
        /*00cc*/ 	.word	0x000000c0


	//   ....[1]....
        /*00d0*/ 	.word	0x00000500


	//   ....[2]....
        /*00d4*/ 	.word	0x00000700


	//   ....[3]....
        /*00d8*/ 	.word	0x00000890


	//   ....[4]....
        /*00dc*/ 	.word	0x00000980


	//   ....[5]....
        /*00e0*/ 	.word	0x00000ae0


	//   ....[6]....
        /*00e4*/ 	.word	0x00000c70


	//   ....[7]....
        /*00e8*/ 	.word	0x00000eb0


	//   ....[8]....
        /*00ec*/ 	.word	0x000024c0


	//   ....[9]....
        /*00f0*/ 	.word	0x000033c0


	//   ....[10]....
        /*00f4*/ 	.word	0x00003890


	//   ....[11]....
        /*00f8*/ 	.word	0x000038c0


	//   ....[12]....
        /*00fc*/ 	.word	0x000044c0


	//   ....[13]....
        /*0100*/ 	.word	0x000046d0


	//----- nvinfo : EIATTR_VRC_CTA_INIT_COUNT
	.align		4
.L_43:
        /*0104*/ 	.byte	0x02, 0x4a
        /*0106*/ 	.byte	0x80
	.zero		1


	//----- nvinfo : EIATTR_SYSCALL_OFFSETS
	.align		4
        /*0108*/ 	.byte	0x04, 0x46
        /*010a*/ 	.short	(.L_45 - .L_44)


	//   ....[0]....
.L_44:
        /*010c*/ 	.word	0x00006210


	//   ....[1]....
        /*0110*/ 	.word	0x00006300


	//   ....[2]....
        /*0114*/ 	.word	0x00006a00


	//   ....[3]....
        /*0118*/ 	.word	0x00007320


	//   ....[4]....
        /*011c*/ 	.word	0x00007be0


	//   ....[5]....
        /*0120*/ 	.word	0x000084a0


	//----- nvinfo : EIATTR_MBARRIER_INSTR_OFFSETS
	.align		4
.L_45:
        /*0124*/ 	.byte	0x04, 0x39
        /*0126*/ 	.short	(.L_47 - .L_46)


	//   ....[0]....
.L_46:
        /*0128*/ 	.word	0x00000630
        /*012c*/ 	.word	0x000000ff
        /*0130*/ 	.word	0x00000000
        /*0134*/ 	.short	0x0100
        /*0136*/ 	.byte	0x07
	.zero		1


	//   ....[1]....
        /*0138*/ 	.word	0x00000640
        /*013c*/ 	.word	0x000000ff
        /*0140*/ 	.word	0x00000030
        /*0144*/ 	.short	0x0100
        /*0146*/ 	.byte	0x07
	.zero		1


	//   ....[2]....
        /*0148*/ 	.word	0x00000650
        /*014c*/ 	.word	0x000000ff
        /*0150*/ 	.word	0x00000008
        /*0154*/ 	.short	0x0100
        /*0156*/ 	.byte	0x07
	.zero		1


	//   ....[3]....
        /*0158*/ 	.word	0x00000660
        /*015c*/ 	.word	0x000000ff
        /*0160*/ 	.word	0x00000038
        /*0164*/ 	.short	0x0100
        /*0166*/ 	.byte	0x07
	.zero		1


	//   ....[4]....
        /*0168*/ 	.word	0x00000670
        /*016c*/ 	.word	0x000000ff
        /*0170*/ 	.word	0x00000010
        /*0174*/ 	.short	0x0100
        /*0176*/ 	.byte	0x07
	.zero		1


	//   ....[5]....
        /*0178*/ 	.word	0x00000680
        /*017c*/ 	.word	0x000000ff
        /*0180*/ 	.word	0x00000040
        /*0184*/ 	.short	0x0100
        /*0186*/ 	.byte	0x07
	.zero		1


	//   ....[6]....
        /*0188*/ 	.word	0x00000690
        /*018c*/ 	.word	0x000000ff
        /*0190*/ 	.word	0x00000018
        /*0194*/ 	.short	0x0100
        /*0196*/ 	.byte	0x07
	.zero		1


	//   ....[7]....
        /*0198*/ 	.word	0x000006a0
        /*019c*/ 	.word	0x000000ff
        /*01a0*/ 	.word	0x00000048
        /*01a4*/ 	.short	0x0100
        /*01a6*/ 	.byte	0x07
	.zero		1


	//   ....[8]....
        /*01a8*/ 	.word	0x000006b0
        /*01ac*/ 	.word	0x000000ff
        /*01b0*/ 	.word	0x00000020
        /*01b4*/ 	.short	0x0100
        /*01b6*/ 	.byte	0x07
	.zero		1


	//   ....[9]....
        /*01b8*/ 	.word	0x000006c0
        /*01bc*/ 	.word	0x000000ff
        /*01c0*/ 	.word	0x00000050
        /*01c4*/ 	.short	0x0100
        /*01c6*/ 	.byte	0x07
	.zero		1


	//   ....[10]....
        /*01c8*/ 	.word	0x000006d0
        /*01cc*/ 	.word	0x000000ff
        /*01d0*/ 	.word	0x00000028
        /*01d4*/ 	.short	0x0100
        /*01d6*/ 	.byte	0x07
	.zero		1


	//   ....[11]....
        /*01d8*/ 	.word	0x000006e0
        /*01dc*/ 	.word	0x000000ff
        /*01e0*/ 	.word	0x00000058
        /*01e4*/ 	.short	0x0100
        /*01e6*/ 	.byte	0x07
	.zero		1


	//   ....[12]....
        /*01e8*/ 	.word	0x00000800
        /*01ec*/ 	.word	0x000000ff
        /*01f0*/ 	.word	0x00000060
        /*01f4*/ 	.short	0x0100
        /*01f6*/ 	.byte	0x07
	.zero		1


	//   ....[13]....
        /*01f8*/ 	.word	0x00000810
        /*01fc*/ 	.word	0x000000ff
        /*0200*/ 	.word	0x00000080
        /*0204*/ 	.short	0x0100
        /*0206*/ 	.byte	0x07
	.zero		1


	//   ....[14]....
        /*0208*/ 	.word	0x00000820
        /*020c*/ 	.word	0x000000ff
        /*0210*/ 	.word	0x00000068
        /*0214*/ 	.short	0x0100
        /*0216*/ 	.byte	0x07
	.zero		1


	//   ....[15]....
        /*0218*/ 	.word	0x00000830
        /*021c*/ 	.word	0x000000ff
        /*0220*/ 	.word	0x00000088
        /*0224*/ 	.short	0x0100
        /*0226*/ 	.byte	0x07
	.zero		1


	//   ....[16]....
        /*0228*/ 	.word	0x00000840
        /*022c*/ 	.word	0x000000ff
        /*0230*/ 	.word	0x00000070
        /*0234*/ 	.short	0x0100
        /*0236*/ 	.byte	0x07
	.zero		1


	//   ....[17]....
        /*0238*/ 	.word	0x00000850
        /*023c*/ 	.word	0x000000ff
        /*0240*/ 	.word	0x00000090
        /*0244*/ 	.short	0x0100
        /*0246*/ 	.byte	0x07
	.zero		1


	//   ....[18]....
        /*0248*/ 	.word	0x00000860
        /*024c*/ 	.word	0x000000ff
        /*0250*/ 	.word	0x00000078
        /*0254*/ 	.short	0x0100
        /*0256*/ 	.byte	0x07
	.zero		1


	//   ....[19]....
        /*0258*/ 	.word	0x00000870
        /*025c*/ 	.word	0x000000ff
        /*0260*/ 	.word	0x00000098
        /*0264*/ 	.short	0x0100
        /*0266*/ 	.byte	0x07
	.zero		1


	//   ....[20]....
        /*0268*/ 	.word	0x00000950
        /*026c*/ 	.word	0x000000ff
        /*0270*/ 	.word	0x000000a0
        /*0274*/ 	.short	0x0100
        /*0276*/ 	.byte	0x05
	.zero		1


	//   ....[21]....
        /*0278*/ 	.word	0x00000960
        /*027c*/ 	.word	0x000000ff
        /*0280*/ 	.word	0x000000a8
        /*0284*/ 	.short	0x0100
        /*0286*/ 	.byte	0x05
	.zero		1


	//   ....[22]....
        /*0288*/ 	.word	0x00000a90
        /*028c*/ 	.word	0x000000ff
        /*0290*/ 	.word	0x000000b0
        /*0294*/ 	.short	0x0100
        /*0296*/ 	.byte	0x05
	.zero		1


	//   ....[23]....
        /*0298*/ 	.word	0x00000aa0
        /*029c*/ 	.word	0x000000ff
        /*02a0*/ 	.word	0x000000c0
        /*02a4*/ 	.short	0x0100
        /*02a6*/ 	.byte	0x05
	.zero		1


	//   ....[24]....
        /*02a8*/ 	.word	0x00000ab0
        /*02ac*/ 	.word	0x000000ff
        /*02b0*/ 	.word	0x000000b8
        /*02b4*/ 	.short	0x0100
        /*02b6*/ 	.byte	0x05
	.zero		1


	//   ....[25]....
        /*02b8*/ 	.word	0x00000ac0
        /*02bc*/ 	.word	0x000000ff
        /*02c0*/ 	.word	0x000000c8
        /*02c4*/ 	.short	0x0100
        /*02c6*/ 	.byte	0x05
	.zero		1


	//   ....[26]....
        /*02c8*/ 	.word	0x00000be0
        /*02cc*/ 	.word	0x000000ff
        /*02d0*/ 	.word	0x000000d0
        /*02d4*/ 	.short	0x0100
        /*02d6*/ 	.byte	0x07
	.zero		1


	//   ....[27]....
        /*02d8*/ 	.word	0x00000bf0
        /*02dc*/ 	.word	0x000000ff
        /*02e0*/ 	.word	0x000000f0
        /*02e4*/ 	.short	0x0100
        /*02e6*/ 	.byte	0x07
	.zero		1


	//   ....[28]....
        /*02e8*/ 	.word	0x00000c00
        /*02ec*/ 	.word	0x000000ff
        /*02f0*/ 	.word	0x000000d8
        /*02f4*/ 	.short	0x0100
        /*02f6*/ 	.byte	0x07
	.zero		1


	//   ....[29]....
        /*02f8*/ 	.word	0x00000c10
        /*02fc*/ 	.word	0x000000ff
        /*0300*/ 	.word	0x000000f8
        /*0304*/ 	.short	0x0100
        /*0306*/ 	.byte	0x07
	.zero		1


	//   ....[30]....
        /*0308*/ 	.word	0x00000c20
        /*030c*/ 	.word	0x000000ff
        /*0310*/ 	.word	0x000000e0
        /*0314*/ 	.short	0x0100
        /*0316*/ 	.byte	0x07
	.zero		1


	//   ....[31]....
        /*0318*/ 	.word	0x00000c30
        /*031c*/ 	.word	0x000000ff
        /*0320*/ 	.word	0x00000100
        /*0324*/ 	.short	0x0100
        /*0326*/ 	.byte	0x07
	.zero		1


	//   ....[32]....
        /*0328*/ 	.word	0x00000c40
        /*032c*/ 	.word	0x000000ff
        /*0330*/ 	.word	0x000000e8
        /*0334*/ 	.short	0x0100
        /*0336*/ 	.byte	0x07
	.zero		1


	//   ....[33]....
        /*0338*/ 	.word	0x00000c50
        /*033c*/ 	.word	0x000000ff
        /*0340*/ 	.word	0x00000108
        /*0344*/ 	.short	0x0100
        /*0346*/ 	.byte	0x07
	.zero		1


	//   ....[34]....
        /*0348*/ 	.word	0x00000d40
        /*034c*/ 	.word	0x000000ff
        /*0350*/ 	.word	0x00000110
        /*0354*/ 	.short	0x0100
        /*0356*/ 	.byte	0x05
	.zero		1


	//   ....[35]....
        /*0358*/ 	.word	0x00000d50
        /*035c*/ 	.word	0x000000ff
        /*0360*/ 	.word	0x00000120
        /*0364*/ 	.short	0x0100
        /*0366*/ 	.byte	0x05
	.zero		1


	//   ....[36]....
        /*0368*/ 	.word	0x00000d60
        /*036c*/ 	.word	0x000000ff
        /*0370*/ 	.word	0x00000118
        /*0374*/ 	.short	0x0100
        /*0376*/ 	.byte	0x05
	.zero		1


	//   ....[37]....
        /*0378*/ 	.word	0x00000d70
        /*037c*/ 	.word	0x000000ff
        /*0380*/ 	.word	0x00000128
        /*0384*/ 	.short	0x0100
        /*0386*/ 	.byte	0x05
	.zero		1


	//   ....[38]....
        /*0388*/ 	.word	0x00000e70
        /*038c*/ 	.word	0x000000ff
        /*0390*/ 	.word	0x00000130
        /*0394*/ 	.short	0x0100
        /*0396*/ 	.byte	0x04
	.zero		1


	//   ....[39]....
        /*0398*/ 	.word	0x00001bc0
        /*039c*/ 	.word	0x00000003
        /*03a0*/ 	.word	0x00000120
        /*03a4*/ 	.short	0x010a
        /*03a6*/ 	.byte	0xff
	.zero		1


	//   ....[40]....
        /*03a8*/ 	.word	0x00001bf0
        /*03ac*/ 	.word	0x00000003
        /*03b0*/ 	.word	0x00000110
        /*03b4*/ 	.short	0x0101
        /*03b6*/ 	.byte	0xff
	.zero		1


	//   ....[41]....
        /*03b8*/ 	.word	0x00001cf0
        /*03bc*/ 	.word	0x000000ff
        /*03c0*/ 	.word	0x00000030
        /*03c4*/ 	.short	0x010a
        /*03c6*/ 	.byte	0x08
	.zero		1


	//   ....[42]....
        /*03c8*/ 	.word	0x00001dc0
        /*03cc*/ 	.word	0x000000ff
        /*03d0*/ 	.word	0x00000030
        /*03d4*/ 	.short	0x010a
        /*03d6*/ 	.byte	0x21
	.zero		1


	//   ....[43]....
        /*03d8*/ 	.word	0x00001f70
        /*03dc*/ 	.word	0x000000ff
        /*03e0*/ 	.word	0x00000030
        /*03e4*/ 	.short	0x010a
        /*03e6*/ 	.byte	0x08
	.zero		1


	//   ....[44]....
        /*03e8*/ 	.word	0x000020c0
        /*03ec*/ 	.word	0x000000ff
        /*03f0*/ 	.word	0x000000a8
        /*03f4*/ 	.short	0x0101
        /*03f6*/ 	.byte	0x06
	.zero		1


	//   ....[45]....
        /*03f8*/ 	.word	0x000020e0
        /*03fc*/ 	.word	0x000000ff
        /*0400*/ 	.word	0x00000030
        /*0404*/ 	.short	0x010a
        /*0406*/ 	.byte	0x08
	.zero		1


	//   ....[46]....
        /*0408*/ 	.word	0x00002160
        /*040c*/ 	.word	0x000000ff
        /*0410*/ 	.word	0x00000030
        /*0414*/ 	.short	0x010a
        /*0416*/ 	.byte	0x21
	.zero		1


	//   ....[47]....
        /*0418*/ 	.word	0x000022a0
        /*041c*/ 	.word	0x000000ff
        /*0420*/ 	.word	0x00000030
        /*0424*/ 	.short	0x010a
        /*0426*/ 	.byte	0x08
	.zero		1


	//   ....[48]....
        /*0428*/ 	.word	0x000024f0
        /*042c*/ 	.word	0x00000002
        /*0430*/ 	.word	0x000000b0
        /*0434*/ 	.short	0x010a
        /*0436*/ 	.byte	0xff
	.zero		1


	//   ....[49]....
        /*0438*/ 	.word	0x000025b0
        /*043c*/ 	.word	0x00000002
        /*0440*/ 	.word	0x00000000
        /*0444*/ 	.short	0x0101
        /*0446*/ 	.byte	0xff
	.zero		1


	//   ....[50]....
        /*0448*/ 	.word	0x00002b10
        /*044c*/ 	.word	0x000000ff
        /*0450*/ 	.word	0x00000000
        /*0454*/ 	.short	0x010a
        /*0456*/ 	.byte	0x04
	.zero		1


	//   ....[51]....
        /*0458*/ 	.word	0x00002ba0
        /*045c*/ 	.word	0x000000ff
        /*0460*/ 	.word	0x00000000
        /*0464*/ 	.short	0x010a
        /*0466*/ 	.byte	0x04
	.zero		1


	//   ....[52]....
        /*0468*/ 	.word	0x00002c30
        /*046c*/ 	.word	0x000000ff
        /*0470*/ 	.word	0x00000000
        /*0474*/ 	.short	0x010a
        /*0476*/ 	.byte	0x04
	.zero		1


	//   ....[53]....
        /*0478*/ 	.word	0x00002cc0
        /*047c*/ 	.word	0x000000ff
        /*0480*/ 	.word	0x00000000
        /*0484*/ 	.short	0x010a
        /*0486*/ 	.byte	0x04
	.zero		1


	//   ....[54]....
        /*0488*/ 	.word	0x00002d50
        /*048c*/ 	.word	0x000000ff
        /*0490*/ 	.word	0x00000000
        /*0494*/ 	.short	0x010a
        /*0496*/ 	.byte	0x04
	.zero		1


	//   ....[55]....
        /*0498*/ 	.word	0x00002df0
        /*049c*/ 	.word	0x00000000
        /*04a0*/ 	.word	0x00000000
        /*04a4*/ 	.short	0x010a
        /*04a6*/ 	.byte	0xff
	.zero		1


	//   ....[56]....
        /*04a8*/ 	.word	0x00002f20
        /*04ac*/ 	.word	0x00000000
        /*04b0*/ 	.word	0x00000110
        /*04b4*/ 	.short	0x010a
        /*04b6*/ 	.byte	0xff
	.zero		1


	//   ....[57]....
        /*04b8*/ 	.word	0x00002f90
        /*04bc*/ 	.word	0x00000004
        /*04c0*/ 	.word	0x00000000
        /*04c4*/ 	.short	0x0101
        /*04c6*/ 	.byte	0xff
	.zero		1


	//   ....[58]....
        /*04c8*/ 	.word	0x00002fb0
        /*04cc*/ 	.word	0x000000ff
        /*04d0*/ 	.word	0x000000c0
        /*04d4*/ 	.short	0x010a
        /*04d6*/ 	.byte	0x05
	.zero		1


	//   ....[59]....
        /*04d8*/ 	.word	0x000030d0
        /*04dc*/ 	.word	0x00000000
        /*04e0*/ 	.word	0x000000b0
        /*04e4*/ 	.short	0x010a
        /*04e6*/ 	.byte	0xff
	.zero		1


	//   ....[60]....
        /*04e8*/ 	.word	0x000031d0
        /*04ec*/ 	.word	0x00000000
        /*04f0*/ 	.word	0x00000000
        /*04f4*/ 	.short	0x0101
        /*04f6*/ 	.byte	0xff
	.zero		1


	//   ....[61]....
        /*04f8*/ 	.word	0x00003260
        /*04fc*/ 	.word	0x000000ff
        /*0500*/ 	.word	0x000000c0
        /*0504*/ 	.short	0x0106
        /*0506*/ 	.byte	0x05
	.zero		1


	//   ....[62]....
        /*0508*/ 	.word	0x00003280
        /*050c*/ 	.word	0x000000ff
        /*0510*/ 	.word	0x000000c0
        /*0514*/ 	.short	0x010a
        /*0516*/ 	.byte	0x05
	.zero		1


	//   ....[63]....
        /*0518*/ 	.word	0x00003310
        /*051c*/ 	.word	0x000000ff
        /*0520*/ 	.word	0x000000c0
        /*0524*/ 	.short	0x0106
        /*0526*/ 	.byte	0x04
	.zero		1


	//   ....[64]....
        /*0528*/ 	.word	0x00003350
        /*052c*/ 	.word	0x00000000
        /*0530*/ 	.word	0x000000c0
        /*0534*/ 	.short	0x010a
        /*0536*/ 	.byte	0xff
	.zero		1


	//   ....[65]....
        /*0538*/ 	.word	0x00003590
        /*053c*/ 	.word	0x000000ff
        /*0540*/ 	.word	0x00000008
        /*0544*/ 	.short	0x010a
        /*0546*/ 	.byte	0x04
	.zero		1


	//   ....[66]....
        /*0548*/ 	.word	0x000035b0
        /*054c*/ 	.word	0x000000ff
        /*0550*/ 	.word	0x00000008
        /*0554*/ 	.short	0x010a
        /*0556*/ 	.byte	0x04
	.zero		1


	//   ....[67]....
        /*0558*/ 	.word	0x00003740
        /*055c*/ 	.word	0x000000ff
        /*0560*/ 	.word	0x00000008
        /*0564*/ 	.short	0x010a
        /*0566*/ 	.byte	0x04
	.zero		1


	//   ....[68]....
        /*0568*/ 	.word	0x00003760
        /*056c*/ 	.word	0x000000ff
        /*0570*/ 	.word	0x00000008
        /*0574*/ 	.short	0x010a
        /*0576*/ 	.byte	0x04
	.zero		1


	//   ....[69]....
        /*0578*/ 	.word	0x00003820
        /*057c*/ 	.word	0x000000ff
        /*0580*/ 	.word	0x00000000
        /*0584*/ 	.short	0x0101
        /*0586*/ 	.byte	0x05
	.zero		1


	//   ....[70]....
        /*0588*/ 	.word	0x00003b40
        /*058c*/ 	.word	0x00000000
        /*0590*/ 	.word	0x000000b0
        /*0594*/ 	.short	0x010a
        /*0596*/ 	.byte	0xff
	.zero		1


	//   ....[71]....
        /*0598*/ 	.word	0x00003c00
        /*059c*/ 	.word	0x00000000
        /*05a0*/ 	.word	0x00000000
        /*05a4*/ 	.short	0x0101
        /*05a6*/ 	.byte	0xff
	.zero		1


	//   ....[72]....
        /*05a8*/ 	.word	0x00003cc0
        /*05ac*/ 	.word	0x000000ff
        /*05b0*/ 	.word	0x00000000
        /*05b4*/ 	.short	0x010a
        /*05b6*/ 	.byte	0x06
	.zero		1


	//   ....[73]....
        /*05b8*/ 	.word	0x00003cd0
        /*05bc*/ 	.word	0x000000ff
        /*05c0*/ 	.word	0x000000f0
        /*05c4*/ 	.short	0x010a
        /*05c6*/ 	.byte	0x07
	.zero		1


	//   ....[74]....
        /*05c8*/ 	.word	0x00003d80
        /*05cc*/ 	.word	0x000000ff
        /*05d0*/ 	.word	0x00000000
        /*05d4*/ 	.short	0x010a
        /*05d6*/ 	.byte	0x06
	.zero		1


	//   ....[75]....
        /*05d8*/ 	.word	0x00003eb0
        /*05dc*/ 	.word	0x000000ff
        /*05e0*/ 	.word	0x00000000
        /*05e4*/ 	.short	0x010a
        /*05e6*/ 	.byte	0x1e
	.zero		1


	//   ....[76]....
        /*05e8*/ 	.word	0x000041b0
        /*05ec*/ 	.word	0x000000ff
        /*05f0*/ 	.word	0x00000000
        /*05f4*/ 	.short	0x010a
        /*05f6*/ 	.byte	0x07
	.zero		1


	//   ....[77]....
        /*05f8*/ 	.word	0x00004240
        /*05fc*/ 	.word	0x000000ff
        /*0600*/ 	.word	0x00000000
        /*0604*/ 	.short	0x010a
        /*0606*/ 	.byte	0x07
	.zero		1


	//   ....[78]....
        /*0608*/ 	.word	0x000042d0
        /*060c*/ 	.word	0x000000ff
        /*0610*/ 	.word	0x00000000
        /*0614*/ 	.short	0x010a
        /*0616*/ 	.byte	0x07
	.zero		1


	//   ....[79]....
        /*0618*/ 	.word	0x00004370
        /*061c*/ 	.word	0x00000000
        /*0620*/ 	.word	0x00000000
        /*0624*/ 	.short	0x010a
        /*0626*/ 	.byte	0xff
	.zero		1


	//   ....[80]....
        /*0628*/ 	.word	0x000043b0
        /*062c*/ 	.word	0x00000000
        /*0630*/ 	.word	0x00000000
        /*0634*/ 	.short	0x010a
        /*0636*/ 	.byte	0xff
	.zero		1


	//   ....[81]....
        /*0638*/ 	.word	0x00004420
        /*063c*/ 	.word	0x000000ff
        /*0640*/ 	.word	0x00000000
        /*0644*/ 	.short	0x0101
        /*0646*/ 	.byte	0x06
	.zero		1


	//   ....[82]....
        /*0648*/ 	.word	0x00004460
        /*064c*/ 	.word	0x000000ff
        /*0650*/ 	.word	0x00000130
        /*0654*/ 	.short	0x010a
        /*0656*/ 	.byte	0x05
	.zero		1


	//   ....[83]....
        /*0658*/ 	.word	0x000044b0
        /*065c*/ 	.word	0x000000ff
        /*0660*/ 	.word	0x00000000
        /*0664*/ 	.short	0x0101
        /*0666*/ 	.byte	0x06
	.zero		1


	//   ....[84]....
        /*0668*/ 	.word	0x000048c0
        /*066c*/ 	.word	0x00000000
        /*0670*/ 	.word	0x000000b0
        /*0674*/ 	.short	0x010a
        /*0676*/ 	.byte	0xff
	.zero		1


	//   ....[85]....
        /*0678*/ 	.word	0x00004980
        /*067c*/ 	.word	0x00000000
        /*0680*/ 	.word	0x00000000
        /*0684*/ 	.short	0x0101
        /*0686*/ 	.byte	0xff
	.zero		1


	//   ....[86]....
        /*0688*/ 	.word	0x00004ca0
        /*068c*/ 	.word	0x000000ff
        /*0690*/ 	.word	0x000000a8
        /*0694*/ 	.short	0x010a
        /*0696*/ 	.byte	0x04
	.zero		1


	//   ....[87]....
        /*0698*/ 	.word	0x00004ea0
        /*069c*/ 	.word	0x000000ff
        /*06a0*/ 	.word	0x00000080
        /*06a4*/ 	.short	0x010a
        /*06a6*/ 	.byte	0x04
	.zero		1


	//   ....[88]....
        /*06a8*/ 	.word	0x00005090
        /*06ac*/ 	.word	0x000000ff
        /*06b0*/ 	.word	0x00000060
        /*06b4*/ 	.short	0x010b
        /*06b6*/ 	.byte	0x04
	.zero		1


	//   ....[89]....
        /*06b8*/ 	.word	0x000050a0
        /*06bc*/ 	.word	0x000000ff
        /*06c0*/ 	.word	0x00000000
        /*06c4*/ 	.short	0x0101
        /*06c6*/ 	.byte	0x07
	.zero		1


	//   ....[90]....
        /*06c8*/ 	.word	0x000050c0
        /*06cc*/ 	.word	0x000000ff
        /*06d0*/ 	.word	0x00000088
        /*06d4*/ 	.short	0x010a
        /*06d6*/ 	.byte	0x04
	.zero		1


	//   ....[91]....
        /*06d8*/ 	.word	0x00005270
        /*06dc*/ 	.word	0x000000ff
        /*06e0*/ 	.word	0x00000068
        /*06e4*/ 	.short	0x010b
        /*06e6*/ 	.byte	0x04
	.zero		1


	//   ....[92]....
        /*06e8*/ 	.word	0x00005280
        /*06ec*/ 	.word	0x000000ff
        /*06f0*/ 	.word	0x00000000
        /*06f4*/ 	.short	0x0101
        /*06f6*/ 	.byte	0x07
	.zero		1


	//   ....[93]....
        /*06f8*/ 	.word	0x00005290
        /*06fc*/ 	.word	0x000000ff
        /*0700*/ 	.word	0x00000090
        /*0704*/ 	.short	0x010a
        /*0706*/ 	.byte	0x04
	.zero		1


	//   ....[94]....
        /*0708*/ 	.word	0x000054c0
        /*070c*/ 	.word	0x000000ff
        /*0710*/ 	.word	0x00000070
        /*0714*/ 	.short	0x010b
        /*0716*/ 	.byte	0x04
	.zero		1


	//   ....[95]....
        /*0718*/ 	.word	0x00005530
        /*071c*/ 	.word	0x000000ff
        /*0720*/ 	.word	0x00000000
        /*0724*/ 	.short	0x0101
        /*0726*/ 	.byte	0x07
	.zero		1


	//   ....[96]....
        /*0728*/ 	.word	0x00005570
        /*072c*/ 	.word	0x000000ff
        /*0730*/ 	.word	0x00000098
        /*0734*/ 	.short	0x010a
        /*0736*/ 	.byte	0x04
	.zero		1


	//   ....[97]....
        /*0738*/ 	.word	0x000057a0
        /*073c*/ 	.word	0x000000ff
        /*0740*/ 	.word	0x00000078
        /*0744*/ 	.short	0x010b
        /*0746*/ 	.byte	0x04
	.zero		1


	//   ....[98]....
        /*0748*/ 	.word	0x000057c0
        /*074c*/ 	.word	0x000000ff
        /*0750*/ 	.word	0x00000000
        /*0754*/ 	.short	0x0101
        /*0756*/ 	.byte	0x05
	.zero		1


	//   ....[99]....
        /*0758*/ 	.word	0x000057f0
        /*075c*/ 	.word	0x000000ff
        /*0760*/ 	.word	0x00000080
        /*0764*/ 	.short	0x010a
        /*0766*/ 	.byte	0x04
	.zero		1


	//   ....[100]....
        /*0768*/ 	.word	0x00005810
        /*076c*/ 	.word	0x000000ff
        /*0770*/ 	.word	0x00000088
        /*0774*/ 	.short	0x010a
        /*0776*/ 	.byte	0x04
	.zero		1


	//   ....[101]....
        /*0778*/ 	.word	0x00005830
        /*077c*/ 	.word	0x000000ff
        /*0780*/ 	.word	0x00000090
        /*0784*/ 	.short	0x010a
        /*0786*/ 	.byte	0x04
	.zero		1


	//   ....[102]....
        /*0788*/ 	.word	0x00005870
        /*078c*/ 	.word	0x00000000
        /*0790*/ 	.word	0x00000098
        /*0794*/ 	.short	0x010a
        /*0796*/ 	.byte	0xff
	.zero		1


	//   ....[103]....
        /*0798*/ 	.word	0x00005bd0
        /*079c*/ 	.word	0x00000000
        /*07a0*/ 	.word	0x000000b0
        /*07a4*/ 	.short	0x010a
        /*07a6*/ 	.byte	0xff
	.zero		1


	//   ....[104]....
        /*07a8*/ 	.word	0x00005ce0
        /*07ac*/ 	.word	0x00000000
        /*07b0*/ 	.word	0x00000000
        /*07b4*/ 	.short	0x0101
        /*07b6*/ 	.byte	0xff
	.zero		1


	//   ....[105]....
        /*07b8*/ 	.word	0x000066e0
        /*07bc*/ 	.word	0x000000ff
        /*07c0*/ 	.word	0x00000060
        /*07c4*/ 	.short	0x010a
        /*07c6*/ 	.byte	0x2c
	.zero		1


	//   ....[106]....
        /*07c8*/ 	.word	0x00006700
        /*07cc*/ 	.word	0x0000004e
        /*07d0*/ 	.word	0x000000d0
        /*07d4*/ 	.short	0x010a
        /*07d6*/ 	.byte	0xff
	.zero		1


	//   ....[107]....
        /*07d8*/ 	.word	0x00006810
        /*07dc*/ 	.word	0x000000ff
        /*07e0*/ 	.word	0x00000060
        /*07e4*/ 	.short	0x010a
        /*07e6*/ 	.byte	0x2c
	.zero		1


	//   ....[108]....
        /*07e8*/ 	.word	0x000068e0
        /*07ec*/ 	.word	0x0000004e
        /*07f0*/ 	.word	0x000000d0
        /*07f4*/ 	.short	0x010a
        /*07f6*/ 	.byte	0xff
	.zero		1


	//   ....[109]....
        /*07f8*/ 	.word	0x00007090
        /*07fc*/ 	.word	0x00000000
        /*0800*/ 	.word	0x00000000
        /*0804*/ 	.short	0x0101
        /*0806*/ 	.byte	0xff
	.zero		1


	//   ....[110]....
        /*0808*/ 	.word	0x000070a0
        /*080c*/ 	.word	0x00000003
        /*0810*/ 	.word	0x00000060
        /*0814*/ 	.short	0x010a
        /*0816*/ 	.byte	0xff
	.zero		1


	//   ....[111]....
        /*0818*/ 	.word	0x00007160
        /*081c*/ 	.word	0x00000003
        /*0820*/ 	.word	0x00000060
        /*0824*/ 	.short	0x010a
        /*0826*/ 	.byte	0xff
	.zero		1


	//   ....[112]....
        /*0828*/ 	.word	0x00007950
        /*082c*/ 	.word	0x00000056
        /*0830*/ 	.word	0x00000000
        /*0834*/ 	.short	0x0101
        /*0836*/ 	.byte	0xff
	.zero		1


	//   ....[113]....
        /*0838*/ 	.word	0x00007970
        /*083c*/ 	.word	0x00000057
        /*0840*/ 	.word	0x00000060
        /*0844*/ 	.short	0x010a
        /*0846*/ 	.byte	0xff
	.zero		1


	//   ....[114]....
        /*0848*/ 	.word	0x00007a20
        /*084c*/ 	.word	0x00000057
        /*0850*/ 	.word	0x00000060
        /*0854*/ 	.short	0x010a
        /*0856*/ 	.byte	0xff
	.zero		1


	//   ....[115]....
        /*0858*/ 	.word	0x00008210
        /*085c*/ 	.word	0x00000056
        /*0860*/ 	.word	0x00000000
        /*0864*/ 	.short	0x0101
        /*0866*/ 	.byte	0xff
	.zero		1


	//   ....[116]....
        /*0868*/ 	.word	0x00008230
        /*086c*/ 	.word	0x0000005c
        /*0870*/ 	.word	0x00000060
        /*0874*/ 	.short	0x010a
        /*0876*/ 	.byte	0xff
	.zero		1


	//   ....[117]....
        /*0878*/ 	.word	0x000082e0
        /*087c*/ 	.word	0x0000005c
        /*0880*/ 	.word	0x00000060
        /*0884*/ 	.short	0x010a
        /*0886*/ 	.byte	0xff
	.zero		1


	//   ....[118]....
        /*0888*/ 	.word	0x00008590
        /*088c*/ 	.word	0x0000004e
        /*0890*/ 	.word	0x00000000
        /*0894*/ 	.short	0x0101
        /*0896*/ 	.byte	0xff
	.zero		1


	//   ....[119]....
        /*0898*/ 	.word	0x00008b20
        /*089c*/ 	.word	0x00000002
        /*08a0*/ 	.word	0x00000000
        /*08a4*/ 	.short	0x0101
        /*08a6*/ 	.byte	0xff
	.zero		1


	//   ....[120]....
        /*08a8*/ 	.word	0x00008db0
        /*08ac*/ 	.word	0x000000ff
        /*08b0*/ 	.word	0x00000000
        /*08b4*/ 	.short	0x0101
        /*08b6*/ 	.byte	0x04
	.zero		1


	//   ....[121]....
        /*08b8*/ 	.word	0x00008dd0
        /*08bc*/ 	.word	0x00000003
        /*08c0*/ 	.word	0x00000120
        /*08c4*/ 	.short	0x010a
        /*08c6*/ 	.byte	0xff
	.zero		1


	//   ....[122]....
        /*08c8*/ 	.word	0x00008e30
        /*08cc*/ 	.word	0x00000002
        /*08d0*/ 	.word	0x00000030
        /*08d4*/ 	.short	0x010a
        /*08d6*/ 	.byte	0xff
	.zero		1


	//   ....[123]....
        /*08d8*/ 	.word	0x00008e90
        /*08dc*/ 	.word	0x00000002
        /*08e0*/ 	.word	0x00000030
        /*08e4*/ 	.short	0x010a
        /*08e6*/ 	.byte	0xff
	.zero		1


	//   ....[124]....
        /*08e8*/ 	.word	0x00008ee0
        /*08ec*/ 	.word	0x00000002
        /*08f0*/ 	.word	0x000000b0
        /*08f4*/ 	.short	0x010a
        /*08f6*/ 	.byte	0xff
	.zero		1


	//   ....[125]....
        /*08f8*/ 	.word	0x00008f40
        /*08fc*/ 	.word	0x00000000
        /*0900*/ 	.word	0x00000000
        /*0904*/ 	.short	0x010a
        /*0906*/ 	.byte	0xff
	.zero		1


	//   ....[126]....
        /*0908*/ 	.word	0x00008fa0
        /*090c*/ 	.word	0x00000000
        /*0910*/ 	.word	0x00000000
        /*0914*/ 	.short	0x010a
        /*0916*/ 	.byte	0xff
	.zero		1


	//   ....[127]....
        /*0918*/ 	.word	0x00009000
        /*091c*/ 	.word	0x00000000
        /*0920*/ 	.word	0x00000000
        /*0924*/ 	.short	0x010a
        /*0926*/ 	.byte	0xff
	.zero		1


	//   ....[128]....
        /*0928*/ 	.word	0x00009060
        /*092c*/ 	.word	0x00000000
        /*0930*/ 	.word	0x00000000
        /*0934*/ 	.short	0x010a
        /*0936*/ 	.byte	0xff
	.zero		1


	//   ....[129]....
        /*0938*/ 	.word	0x000090c0
        /*093c*/ 	.word	0x00000000
        /*0940*/ 	.word	0x00000000
        /*0944*/ 	.short	0x010a
        /*0946*/ 	.byte	0xff
	.zero		1


	//   ....[130]....
        /*0948*/ 	.word	0x00009110
        /*094c*/ 	.word	0x00000000
        /*0950*/ 	.word	0x00000110
        /*0954*/ 	.short	0x010a
        /*0956*/ 	.byte	0xff
	.zero		1


	//   ....[131]....
        /*0958*/ 	.word	0x00009170
        /*095c*/ 	.word	0x00000000
        /*0960*/ 	.word	0x000000c0
        /*0964*/ 	.short	0x010a
        /*0966*/ 	.byte	0xff
	.zero		1


	//   ....[132]....
        /*0968*/ 	.word	0x000091c0
        /*096c*/ 	.word	0x00000000
        /*0970*/ 	.word	0x000000b0
        /*0974*/ 	.short	0x010a
        /*0976*/ 	.byte	0xff
	.zero		1


	//   ....[133]....
        /*0978*/ 	.word	0x00009220
        /*097c*/ 	.word	0x00000000
        /*0980*/ 	.word	0x000000c0
        /*0984*/ 	.short	0x010a
        /*0986*/ 	.byte	0xff
	.zero		1


	//   ....[134]....
        /*0988*/ 	.word	0x00009280
        /*098c*/ 	.word	0x00000004
        /*0990*/ 	.word	0x00000008
        /*0994*/ 	.short	0x010a
        /*0996*/ 	.byte	0xff
	.zero		1


	//   ....[135]....
        /*0998*/ 	.word	0x00009360
        /*099c*/ 	.word	0x00000002
        /*09a0*/ 	.word	0x00000008
        /*09a4*/ 	.short	0x010a
        /*09a6*/ 	.byte	0xff
	.zero		1


	//   ....[136]....
        /*09a8*/ 	.word	0x000093b0
        /*09ac*/ 	.word	0x00000000
        /*09b0*/ 	.word	0x000000b0
        /*09b4*/ 	.short	0x010a
        /*09b6*/ 	.byte	0xff
	.zero		1


	//   ....[137]....
        /*09b8*/ 	.word	0x00009410
        /*09bc*/ 	.word	0x00000000
        /*09c0*/ 	.word	0x000000f0
        /*09c4*/ 	.short	0x010a
        /*09c6*/ 	.byte	0xff
	.zero		1


	//   ....[138]....
        /*09c8*/ 	.word	0x00009470
        /*09cc*/ 	.word	0x00000000
        /*09d0*/ 	.word	0x00000000
        /*09d4*/ 	.short	0x010a
        /*09d6*/ 	.byte	0xff
	.zero		1


	//   ....[139]....
        /*09d8*/ 	.word	0x000094d0
        /*09dc*/ 	.word	0x00000000
        /*09e0*/ 	.word	0x00000000
        /*09e4*/ 	.short	0x010a
        /*09e6*/ 	.byte	0xff
	.zero		1


	//   ....[140]....
        /*09e8*/ 	.word	0x00009530
        /*09ec*/ 	.word	0x00000000
        /*09f0*/ 	.word	0x00000000
        /*09f4*/ 	.short	0x010a
        /*09f6*/ 	.byte	0xff
	.zero		1


	//   ....[141]....
        /*09f8*/ 	.word	0x00009590
        /*09fc*/ 	.word	0x00000000
        /*0a00*/ 	.word	0x00000000
        /*0a04*/ 	.short	0x010a
        /*0a06*/ 	.byte	0xff
	.zero		1


	//   ....[142]....
        /*0a08*/ 	.word	0x000095f0
        /*0a0c*/ 	.word	0x00000000
        /*0a10*/ 	.word	0x00000130
        /*0a14*/ 	.short	0x010a
        /*0a16*/ 	.byte	0xff
	.zero		1


	//   ....[143]....
        /*0a18*/ 	.word	0x00009640
        /*0a1c*/ 	.word	0x00000000
        /*0a20*/ 	.word	0x000000b0
        /*0a24*/ 	.short	0x010a
        /*0a26*/ 	.byte	0xff
	.zero		1


	//   ....[144]....
        /*0a28*/ 	.word	0x000096a0
        /*0a2c*/ 	.word	0x00000000
        /*0a30*/ 	.word	0x000000a8
        /*0a34*/ 	.short	0x010a
        /*0a36*/ 	.byte	0xff
	.zero		1


	//   ....[145]....
        /*0a38*/ 	.word	0x00009700
        /*0a3c*/ 	.word	0x00000003
        /*0a40*/ 	.word	0x00000080
        /*0a44*/ 	.short	0x010a
        /*0a46*/ 	.byte	0xff
	.zero		1


	//   ....[146]....
        /*0a48*/ 	.word	0x00009760
        /*0a4c*/ 	.word	0x00000003
        /*0a50*/ 	.word	0x00000088
        /*0a54*/ 	.short	0x010a
        /*0a56*/ 	.byte	0xff
	.zero		1


	//   ....[147]....
        /*0a58*/ 	.word	0x000097c0
        /*0a5c*/ 	.word	0x00000003
        /*0a60*/ 	.word	0x00000090
        /*0a64*/ 	.short	0x010a
        /*0a66*/ 	.byte	0xff
	.zero		1


	//   ....[148]....
        /*0a68*/ 	.word	0x00009820
        /*0a6c*/ 	.word	0x00000003
        /*0a70*/ 	.word	0x00000098
        /*0a74*/ 	.short	0x010a
        /*0a76*/ 	.byte	0xff
	.zero		1


	//   ....[149]....
        /*0a78*/ 	.word	0x00009880
        /*0a7c*/ 	.word	0x00000000
        /*0a80*/ 	.word	0x00000080
        /*0a84*/ 	.short	0x010a
        /*0a86*/ 	.byte	0xff
	.zero		1


	//   ....[150]....
        /*0a88*/ 	.word	0x000098e0
        /*0a8c*/ 	.word	0x00000000
        /*0a90*/ 	.word	0x00000088
        /*0a94*/ 	.short	0x010a
        /*0a96*/ 	.byte	0xff
	.zero		1


	//   ....[151]....
        /*0a98*/ 	.word	0x00009940
        /*0a9c*/ 	.word	0x00000000
        /*0aa0*/ 	.word	0x00000090
        /*0aa4*/ 	.short	0x010a
        /*0aa6*/ 	.byte	0xff
	.zero		1


	//   ....[152]....
        /*0aa8*/ 	.word	0x00009990
        /*0aac*/ 	.word	0x00000000
        /*0ab0*/ 	.word	0x000000b0
        /*0ab4*/ 	.short	0x010a
        /*0ab6*/ 	.byte	0xff
	.zero		1


	//   ....[153]....
        /*0ab8*/ 	.word	0x000099f0
        /*0abc*/ 	.word	0x00000000
        /*0ac0*/ 	.word	0x00000060
        /*0ac4*/ 	.short	0x010a
        /*0ac6*/ 	.byte	0xff
	.zero		1


	//   ....[154]....
        /*0ac8*/ 	.word	0x00009a40
        /*0acc*/ 	.word	0x0000004e
        /*0ad0*/ 	.word	0x000000d0
        /*0ad4*/ 	.short	0x010a
        /*0ad6*/ 	.byte	0xff
	.zero		1


	//   ....[155]....
        /*0ad8*/ 	.word	0x00009a90
        /*0adc*/ 	.word	0x00000003
        /*0ae0*/ 	.word	0x00000060
        /*0ae4*/ 	.short	0x010a
        /*0ae6*/ 	.byte	0xff
	.zero		1


	//   ....[156]....
        /*0ae8*/ 	.word	0x00009ae0
        /*0aec*/ 	.word	0x00000057
        /*0af0*/ 	.word	0x00000060
        /*0af4*/ 	.short	0x010a
        /*0af6*/ 	.byte	0xff
	.zero		1


	//   ....[157]....
        /*0af8*/ 	.word	0x00009b30
        /*0afc*/ 	.word	0x0000005c
        /*0b00*/ 	.word	0x00000060
        /*0b04*/ 	.short	0x010a
        /*0b06*/ 	.byte	0xff
	.zero		1


	//----- nvinfo : EIATTR_NUM_MBARRIERS
	.align		4
.L_47:
        /*0b08*/ 	.byte	0x03, 0x38
        /*0b0a*/ 	.short	0x0027


	//----- nvinfo : EIATTR_EXIT_INSTR_OFFSETS
	.align		4
        /*0b0c*/ 	.byte	0x04, 0x1c
        /*0b0e*/ 	.short	(.L_49 - .L_48)


	//   ....[0]....
.L_48:
        /*0b10*/ 	.word	0x00002e20


	//   ....[1]....
        /*0b14*/ 	.word	0x00003320


	//   ....[2]....
        /*0b18*/ 	.word	0x00003380


	//   ....[3]....
        /*0b1c*/ 	.word	0x000046e0


	//   ....[4]....
        /*0b20*/ 	.word	0x000058a0


	//   ....[5]....
        /*0b24*/ 	.word	0x000058e0


	//   ....[6]....
        /*0b28*/ 	.word	0x00008cb0


	//   ....[7]....
        /*0b2c*/ 	.word	0x00008d20


	//   ....[8]....
        /*0b30*/ 	.word	0x00008d50


	//   ....[9]....
        /*0b34*/ 	.word	0x00008dc0


	//----- nvinfo : EIATTR_MAX_THREADS
	.align		4
.L_49:
        /*0b38*/ 	.byte	0x04, 0x05
        /*0b3a*/ 	.short	(.L_51 - .L_50)
.L_50:
        /*0b3c*/ 	.word	0x00000100
        /*0b40*/ 	.word	0x00000001
        /*0b44*/ 	.word	0x00000001


	//----- nvinfo : EIATTR_CRS_STACK_SIZE
	.align		4
.L_51:
        /*0b48*/ 	.byte	0x04, 0x1e
        /*0b4a*/ 	.short	(.L_53 - .L_52)
.L_52:
        /*0b4c*/ 	.word	0x00000000


	//----- nvinfo : EIATTR_CBANK_PARAM_SIZE
	.align		4
.L_53:
        /*0b50*/ 	.byte	0x03, 0x19
        /*0b52*/ 	.short	0x0800


	//----- nvinfo : EIATTR_PARAM_CBANK
	.align		4
        /*0b54*/ 	.byte	0x04, 0x0a
        /*0b56*/ 	.short	(.L_55 - .L_54)
	.align		4
.L_54:
        /*0b58*/ 	.word	index@(.nv.constant0._ZN7cutlass13device_kernelINS_4gemm6kernel13GemmUniversalIN4cute5tupleIJiiiiEEENS1_10collective13CollectiveMmaINS1_35MainloopSm100TmaUmmaWarpSpecializedILi6ELi2ELi4ENS5_IJNS4_1CILi4EEESB_NSA_ILi1EEEEEEEENS5_IJNSA_ILi128EEESF_NSA_ILi64EEEEEENS_6half_tENS5_IJSC_llEEESI_SJ_NS4_8TiledMMAINS4_8MMA_AtomIJNS4_26SM100_MMA_F16BF16_2x1SM_SSISI_SI_fLi128ELi128ELNS4_4UMMA5MajorE1ELSO_1ELNSN_7ScaleInE0ELSP_0EEEEEENS4_6LayoutINS5_IJSC_SC_SC_EEENS5_IJNSA_ILi0EEESU_SU_EEEEENS5_IJNS4_10UnderscoreESX_SX_EEEEENS4_28SM100_TMA_2SM_LOAD_MULTICASTENS4_14ComposedLayoutINS4_7SwizzleILi3ELi4ELi3EEENS4_18smem_ptr_flag_bitsILi16EEENSS_INS5_IJSG_NSA_ILi8EEEEEENS5_IJSC_SG_EEEEEEEvNS4_8identityES10_S1A_vS1B_EENS_8epilogue10collective18CollectiveEpilogueINS1D_23Sm100TmaWarpSpecializedILi4ELi2ELi16ELb1ELb0EEEJNS5_IJSG_SF_SG_EEENS5_IJNSS_ISG_SC_EENSS_INS5_IJNSA_ILi16EEENSA_ILi2EEEEEES18_EEEEESI_NS5_IJlSC_lEEESI_S1P_NS1D_6fusion15FusionCallbacksIS1H_NS1Q_17LinearCombinationISI_fSI_fLNS_15FloatRoundStyleE2EEES1I_S1O_JEEENS4_5SM1004TMEM4LOAD26SM100_TMEM_LOAD_32dp32b16xENS4_13SM90_TMA_LOADENS11_INS12_ILi1ELi4ELi3EEES15_NSS_INS5_IJS16_S1K_EEENS5_IJS1K_SC_EEEEEEENS4_39AutoVectorizingCopyWithAssumedAlignmentILi128EEENS4_14SM90_TMA_STOREES25_S27_S27_EEEvvEEEEvNT_6ParamsE)
        /*0b5c*/ 	.short	0x0380
        /*0b5e*/ 	.short	0x0800


	//----- nvinfo : EIATTR_SW_WAR
	.align		4
.L_55:
        /*0b60*/ 	.byte	0x04, 0x36
        /*0b62*/ 	.short	(.L_57 - .L_56)
.L_56:
        /*0b64*/ 	.word	0x00000008
.L_57:


//--------------------- .nv.callgraph             --------------------------
	.section	.nv.callgraph,"",@"SHT_CUDA_CALLGRAPH"
	.align	4
	.sectionentsize	8
	.align		4
        /*0000*/ 	.word	0x00000000
	.align		4
        /*0004*/ 	.word	0xffffffff
	.align		4
        /*0008*/ 	.word	index@(_ZN7cutlass13device_kernelINS_4gemm6kernel13GemmUniversalIN4cute5tupleIJiiiiEEENS1_10collective13CollectiveMmaINS1_35MainloopSm100TmaUmmaWarpSpecializedILi6ELi2ELi4ENS5_IJNS4_1CILi4EEESB_NSA_ILi1EEEEEEEENS5_IJNSA_ILi128EEESF_NSA_ILi64EEEEEENS_6half_tENS5_IJSC_llEEESI_SJ_NS4_8TiledMMAINS4_8MMA_AtomIJNS4_26SM100_MMA_F16BF16_2x1SM_SSISI_SI_fLi128ELi128ELNS4_4UMMA5MajorE1ELSO_1ELNSN_7ScaleInE0ELSP_0EEEEEENS4_6LayoutINS5_IJSC_SC_SC_EEENS5_IJNSA_ILi0EEESU_SU_EEEEENS5_IJNS4_10UnderscoreESX_SX_EEEEENS4_28SM100_TMA_2SM_LOAD_MULTICASTENS4_14ComposedLayoutINS4_7SwizzleILi3ELi4ELi3EEENS4_18smem_ptr_flag_bitsILi16EEENSS_INS5_IJSG_NSA_ILi8EEEEEENS5_IJSC_SG_EEEEEEEvNS4_8identityES10_S1A_vS1B_EENS_8epilogue10collective18CollectiveEpilogueINS1D_23Sm100TmaWarpSpecializedILi4ELi2ELi16ELb1ELb0EEEJNS5_IJSG_SF_SG_EEENS5_IJNSS_ISG_SC_EENSS_INS5_IJNSA_ILi16EEENSA_ILi2EEEEEES18_EEEEESI_NS5_IJlSC_lEEESI_S1P_NS1D_6fusion15FusionCallbacksIS1H_NS1Q_17LinearCombinationISI_fSI_fLNS_15FloatRoundStyleE2EEES1I_S1O_JEEENS4_5SM1004TMEM4LOAD26SM100_TMEM_LOAD_32dp32b16xENS4_13SM90_TMA_LOADENS11_INS12_ILi1ELi4ELi3EEES15_NSS_INS5_IJS16_S1K_EEENS5_IJS1K_SC_EEEEEEENS4_39AutoVectorizingCopyWithAssumedAlignmentILi128EEENS4_14SM90_TMA_STOREES25_S27_S27_EEEvvEEEEvNT_6ParamsE)
	.align		4
        /*000c*/ 	.word	index@(__assertfail)
	.align		4
        /*0010*/ 	.word	0x00000000
	.align		4
        /*0014*/ 	.word	0xfffffffe
	.align		4
        /*0018*/ 	.word	0x00000000
	.align		4
        /*001c*/ 	.word	0xfffffffd
	.align		4
        /*0020*/ 	.word	0x00000000
	.align		4
        /*0024*/ 	.word	0xfffffffc


//--------------------- .nv.constant4             --------------------------
	.section	.nv.constant4,"a",@progbits
	.align	8
	.align		8
.nv.constant4:
        /*0000*/ 	.dword	__assertfail
	.align		8
        /*0008*/ 	.dword	__unnamed_1
	.align		8
        /*0010*/ 	.dword	__unnamed_2
	.align		8
        /*0018*/ 	.dword	_ZN40_INTERNAL_260e7ca0_4_k_cu_8c84b0ad_347624cuda3std3__45__cpo5beginE
	.align		8
        /*0020*/ 	.dword	_ZN40_INTERNAL_260e7ca0_4_k_cu_8c84b0ad_347624cuda3std3__45__cpo3endE
	.align		8
        /*0028*/ 	.dword	_ZN40_INTERNAL_260e7ca0_4_k_cu_8c84b0ad_347624cuda3std3__45__cpo6cbeginE
	.align		8
        /*0030*/ 	.dword	_ZN40_INTERNAL_260e7ca0_4_k_cu_8c84b0ad_347624cuda3std3__45__cpo4cendE
	.align		8
        /*0038*/ 	.dword	_ZN40_INTERNAL_260e7ca0_4_k_cu_8c84b0ad_347624cuda3std3__442_GLOBAL__N__260e7ca0_4_k_cu_8c84b0ad_347626ignoreE
	.align		8
        /*0040*/ 	.dword	_ZN40_INTERNAL_260e7ca0_4_k_cu_8c84b0ad_347624cuda3std3__419piecewise_constructE
	.align		8
        /*0048*/ 	.dword	_ZN40_INTERNAL_260e7ca0_4_k_cu_8c84b0ad_347624cuda3std3__48in_placeE
	.align		8
        /*0050*/ 	.dword	_ZN40_INTERNAL_260e7ca0_4_k_cu_8c84b0ad_347624cuda3std6ranges3__45__cpo4swapE
	.align		8
        /*0058*/ 	.dword	_ZN40_INTERNAL_260e7ca0_4_k_cu_8c84b0ad_347624cuda3std6ranges3__45__cpo9iter_moveE
	.align		8
        /*0060*/ 	.dword	_ZN40_INTERNAL_260e7ca0_4_k_cu_8c84b0ad_347624cute7productE
	.align		8
        /*0068*/ 	.dword	_ZN40_INTERNAL_260e7ca0_4_k_cu_8c84b0ad_347624cute1_E
	.align		8
        /*0070*/ 	.dword	$str$25
	.align		8
        /*0078*/ 	.dword	$str$26
	.align		8
        /*0080*/ 	.dword	$str$27
	.align		8
        /*0088*/ 	.dword	$str$28


//--------------------- .text._ZN7cutlass13device_kernelINS_4gemm6kernel13GemmUniversalIN4cute5tupleIJiiiiEEENS1_10collective13CollectiveMmaINS1_35MainloopSm100TmaUmmaWarpSpecializedILi6ELi2ELi4ENS5_IJNS4_1CILi4EEESB_NSA_ILi1EEEEEEEENS5_IJNSA_ILi128EEESF_NSA_ILi64EEEEEENS_6half_tENS5_IJSC_llEEESI_SJ_NS4_8TiledMMAINS4_8MMA_AtomIJNS4_26SM100_MMA_F16BF16_2x1SM_SSISI_SI_fLi128ELi128ELNS4_4UMMA5MajorE1ELSO_1ELNSN_7ScaleInE0ELSP_0EEEEEENS4_6LayoutINS5_IJSC_SC_SC_EEENS5_IJNSA_ILi0EEESU_SU_EEEEENS5_IJNS4_10UnderscoreESX_SX_EEEEENS4_28SM100_TMA_2SM_LOAD_MULTICASTENS4_14ComposedLayoutINS4_7SwizzleILi3ELi4ELi3EEENS4_18smem_ptr_flag_bitsILi16EEENSS_INS5_IJSG_NSA_ILi8EEEEEENS5_IJSC_SG_EEEEEEEvNS4_8identityES10_S1A_vS1B_EENS_8epilogue10collective18CollectiveEpilogueINS1D_23Sm100TmaWarpSpecializedILi4ELi2ELi16ELb1ELb0EEEJNS5_IJSG_SF_SG_EEENS5_IJNSS_ISG_SC_EENSS_INS5_IJNSA_ILi16EEENSA_ILi2EEEEEES18_EEEEESI_NS5_IJlSC_lEEESI_S1P_NS1D_6fusion15FusionCallbacksIS1H_NS1Q_17LinearCombinationISI_fSI_fLNS_15FloatRoundStyleE2EEES1I_S1O_JEEENS4_5SM1004TMEM4LOAD26SM100_TMEM_LOAD_32dp32b16xENS4_13SM90_TMA_LOADENS11_INS12_ILi1ELi4ELi3EEES15_NSS_INS5_IJS16_S1K_EEENS5_IJS1K_SC_EEEEEEENS4_39AutoVectorizingCopyWithAssumedAlignmentILi128EEENS4_14SM90_TMA_STOREES25_S27_S27_EEEvvEEEEvNT_6ParamsE --------------------------
	.section	.text._ZN7cutlass13device_kernelINS_4gemm6kernel13GemmUniversalIN4cute5tupleIJiiiiEEENS1_10collective13CollectiveMmaINS1_35MainloopSm100TmaUmmaWarpSpecializedILi6ELi2ELi4ENS5_IJNS4_1CILi4EEESB_NSA_ILi1EEEEEEEENS5_IJNSA_ILi128EEESF_NSA_ILi64EEEEEENS_6half_tENS5_IJSC_llEEESI_SJ_NS4_8TiledMMAINS4_8MMA_AtomIJNS4_26SM100_MMA_F16BF16_2x1SM_SSISI_SI_fLi128ELi128ELNS4_4UMMA5MajorE1ELSO_1ELNSN_7ScaleInE0ELSP_0EEEEEENS4_6LayoutINS5_IJSC_SC_SC_EEENS5_IJNSA_ILi0EEESU_SU_EEEEENS5_IJNS4_10UnderscoreESX_SX_EEEEENS4_28SM100_TMA_2SM_LOAD_MULTICASTENS4_14ComposedLayoutINS4_7SwizzleILi3ELi4ELi3EEENS4_18smem_ptr_flag_bitsILi16EEENSS_INS5_IJSG_NSA_ILi8EEEEEENS5_IJSC_SG_EEEEEEEvNS4_8identityES10_S1A_vS1B_EENS_8epilogue10collective18CollectiveEpilogueINS1D_23Sm100TmaWarpSpecializedILi4ELi2ELi16ELb1ELb0EEEJNS5_IJSG_SF_SG_EEENS5_IJNSS_ISG_SC_EENSS_INS5_IJNSA_ILi16EEENSA_ILi2EEEEEES18_EEEEESI_NS5_IJlSC_lEEESI_S1P_NS1D_6fusion15FusionCallbacksIS1H_NS1Q_17LinearCombinationISI_fSI_fLNS_15FloatRoundStyleE2EEES1I_S1O_JEEENS4_5SM1004TMEM4LOAD26SM100_TMEM_LOAD_32dp32b16xENS4_13SM90_TMA_LOADENS11_INS12_ILi1ELi4ELi3EEES15_NSS_INS5_IJS16_S1K_EEENS5_IJS1K_SC_EEEEEEENS4_39AutoVectorizingCopyWithAssumedAlignmentILi128EEENS4_14SM90_TMA_STOREES25_S27_S27_EEEvvEEEEvNT_6ParamsE,"ax",@progbits
	.align	128
.text._ZN7cutlass13device_kernelINS_4gemm6kernel13GemmUniversalIN4cute5tupleIJiiiiEEENS1_10collective13CollectiveMmaINS1_35MainloopSm100TmaUmmaWarpSpecializedILi6ELi2ELi4ENS5_IJNS4_1CILi4EEESB_NSA_ILi1EEEEEEEENS5_IJNSA_ILi128EEESF_NSA_ILi64EEEEEENS_6half_tENS5_IJSC_llEEESI_SJ_NS4_8TiledMMAINS4_8MMA_AtomIJNS4_26SM100_MMA_F16BF16_2x1SM_SSISI_SI_fLi128ELi128ELNS4_4UMMA5MajorE1ELSO_1ELNSN_7ScaleInE0ELSP_0EEEEEENS4_6LayoutINS5_IJSC_SC_SC_EEENS5_IJNSA_ILi0EEESU_SU_EEEEENS5_IJNS4_10UnderscoreESX_SX_EEEEENS4_28SM100_TMA_2SM_LOAD_MULTICASTENS4_14ComposedLayoutINS4_7SwizzleILi3ELi4ELi3EEENS4_18smem_ptr_flag_bitsILi16EEENSS_INS5_IJSG_NSA_ILi8EEEEEENS5_IJSC_SG_EEEEEEEvNS4_8identityES10_S1A_vS1B_EENS_8epilogue10collective18CollectiveEpilogueINS1D_23Sm100TmaWarpSpecializedILi4ELi2ELi16ELb1ELb0EEEJNS5_IJSG_SF_SG_EEENS5_IJNSS_ISG_SC_EENSS_INS5_IJNSA_ILi16EEENSA_ILi2EEEEEES18_EEEEESI_NS5_IJlSC_lEEESI_S1P_NS1D_6fusion15FusionCallbacksIS1H_NS1Q_17LinearCombinationISI_fSI_fLNS_15FloatRoundStyleE2EEES1I_S1O_JEEENS4_5SM1004TMEM4LOAD26SM100_TMEM_LOAD_32dp32b16xENS4_13SM90_TMA_LOADENS11_INS12_ILi1ELi4ELi3EEES15_NSS_INS5_IJS16_S1K_EEENS5_IJS1K_SC_EEEEEEENS4_39AutoVectorizingCopyWithAssumedAlignmentILi128EEENS4_14SM90_TMA_STOREES25_S27_S27_EEEvvEEEEvNT_6ParamsE:
        .type           _ZN7cutlass13device_kernelINS_4gemm6kernel13GemmUniversalIN4cute5tupleIJiiiiEEENS1_10collective13CollectiveMmaINS1_35MainloopSm100TmaUmmaWarpSpecializedILi6ELi2ELi4ENS5_IJNS4_1CILi4EEESB_NSA_ILi1EEEEEEEENS5_IJNSA_ILi128EEESF_NSA_ILi64EEEEEENS_6half_tENS5_IJSC_llEEESI_SJ_NS4_8TiledMMAINS4_8MMA_AtomIJNS4_26SM100_MMA_F16BF16_2x1SM_SSISI_SI_fLi128ELi128ELNS4_4UMMA5MajorE1ELSO_1ELNSN_7ScaleInE0ELSP_0EEEEEENS4_6LayoutINS5_IJSC_SC_SC_EEENS5_IJNSA_ILi0EEESU_SU_EEEEENS5_IJNS4_10UnderscoreESX_SX_EEEEENS4_28SM100_TMA_2SM_LOAD_MULTICASTENS4_14ComposedLayoutINS4_7SwizzleILi3ELi4ELi3EEENS4_18smem_ptr_flag_bitsILi16EEENSS_INS5_IJSG_NSA_ILi8EEEEEENS5_IJSC_SG_EEEEEEEvNS4_8identityES10_S1A_vS1B_EENS_8epilogue10collective18CollectiveEpilogueINS1D_23Sm100TmaWarpSpecializedILi4ELi2ELi16ELb1ELb0EEEJNS5_IJSG_SF_SG_EEENS5_IJNSS_ISG_SC_EENSS_INS5_IJNSA_ILi16EEENSA_ILi2EEEEEES18_EEEEESI_NS5_IJlSC_lEEESI_S1P_NS1D_6fusion15FusionCallbacksIS1H_NS1Q_17LinearCombinationISI_fSI_fLNS_15FloatRoundStyleE2EEES1I_S1O_JEEENS4_5SM1004TMEM4LOAD26SM100_TMEM_LOAD_32dp32b16xENS4_13SM90_TMA_LOADENS11_INS12_ILi1ELi4ELi3EEES15_NSS_INS5_IJS16_S1K_EEENS5_IJS1K_SC_EEEEEEENS4_39AutoVectorizingCopyWithAssumedAlignmentILi128EEENS4_14SM90_TMA_STOREES25_S27_S27_EEEvvEEEEvNT_6ParamsE,@function
        .size           _ZN7cutlass13device_kernelINS_4gemm6kernel13GemmUniversalIN4cute5tupleIJiiiiEEENS1_10collective13CollectiveMmaINS1_35MainloopSm100TmaUmmaWarpSpecializedILi6ELi2ELi4ENS5_IJNS4_1CILi4EEESB_NSA_ILi1EEEEEEEENS5_IJNSA_ILi128EEESF_NSA_ILi64EEEEEENS_6half_tENS5_IJSC_llEEESI_SJ_NS4_8TiledMMAINS4_8MMA_AtomIJNS4_26SM100_MMA_F16BF16_2x1SM_SSISI_SI_fLi128ELi128ELNS4_4UMMA5MajorE1ELSO_1ELNSN_7ScaleInE0ELSP_0EEEEEENS4_6LayoutINS5_IJSC_SC_SC_EEENS5_IJNSA_ILi0EEESU_SU_EEEEENS5_IJNS4_10UnderscoreESX_SX_EEEEENS4_28SM100_TMA_2SM_LOAD_MULTICASTENS4_14ComposedLayoutINS4_7SwizzleILi3ELi4ELi3EEENS4_18smem_ptr_flag_bitsILi16EEENSS_INS5_IJSG_NSA_ILi8EEEEEENS5_IJSC_SG_EEEEEEEvNS4_8identityES10_S1A_vS1B_EENS_8epilogue10collective18CollectiveEpilogueINS1D_23Sm100TmaWarpSpecializedILi4ELi2ELi16ELb1ELb0EEEJNS5_IJSG_SF_SG_EEENS5_IJNSS_ISG_SC_EENSS_INS5_IJNSA_ILi16EEENSA_ILi2EEEEEES18_EEEEESI_NS5_IJlSC_lEEESI_S1P_NS1D_6fusion15FusionCallbacksIS1H_NS1Q_17LinearCombinationISI_fSI_fLNS_15FloatRoundStyleE2EEES1I_S1O_JEEENS4_5SM1004TMEM4LOAD26SM100_TMEM_LOAD_32dp32b16xENS4_13SM90_TMA_LOADENS11_INS12_ILi1ELi4ELi3EEES15_NSS_INS5_IJS16_S1K_EEENS5_IJS1K_SC_EEEEEEENS4_39AutoVectorizingCopyWithAssumedAlignmentILi128EEENS4_14SM90_TMA_STOREES25_S27_S27_EEEvvEEEEvNT_6ParamsE,(.L_x_205 - _ZN7cutlass13device_kernelINS_4gemm6kernel13GemmUniversalIN4cute5tupleIJiiiiEEENS1_10collective13CollectiveMmaINS1_35MainloopSm100TmaUmmaWarpSpecializedILi6ELi2ELi4ENS5_IJNS4_1CILi4EEESB_NSA_ILi1EEEEEEEENS5_IJNSA_ILi128EEESF_NSA_ILi64EEEEEENS_6half_tENS5_IJSC_llEEESI_SJ_NS4_8TiledMMAINS4_8MMA_AtomIJNS4_26SM100_MMA_F16BF16_2x1SM_SSISI_SI_fLi128ELi128ELNS4_4UMMA5MajorE1ELSO_1ELNSN_7ScaleInE0ELSP_0EEEEEENS4_6LayoutINS5_IJSC_SC_SC_EEENS5_IJNSA_ILi0EEESU_SU_EEEEENS5_IJNS4_10UnderscoreESX_SX_EEEEENS4_28SM100_TMA_2SM_LOAD_MULTICASTENS4_14ComposedLayoutINS4_7SwizzleILi3ELi4ELi3EEENS4_18smem_ptr_flag_bitsILi16EEENSS_INS5_IJSG_NSA_ILi8EEEEEENS5_IJSC_SG_EEEEEEEvNS4_8identityES10_S1A_vS1B_EENS_8epilogue10collective18CollectiveEpilogueINS1D_23Sm100TmaWarpSpecializedILi4ELi2ELi16ELb1ELb0EEEJNS5_IJSG_SF_SG_EEENS5_IJNSS_ISG_SC_EENSS_INS5_IJNSA_ILi16EEENSA_ILi2EEEEEES18_EEEEESI_NS5_IJlSC_lEEESI_S1P_NS1D_6fusion15FusionCallbacksIS1H_NS1Q_17LinearCombinationISI_fSI_fLNS_15FloatRoundStyleE2EEES1I_S1O_JEEENS4_5SM1004TMEM4LOAD26SM100_TMEM_LOAD_32dp32b16xENS4_13SM90_TMA_LOADENS11_INS12_ILi1ELi4ELi3EEES15_NSS_INS5_IJS16_S1K_EEENS5_IJS1K_SC_EEEEEEENS4_39AutoVectorizingCopyWithAssumedAlignmentILi128EEENS4_14SM90_TMA_STOREES25_S27_S27_EEEvvEEEEvNT_6ParamsE)
        .other          _ZN7cutlass13device_kernelINS_4gemm6kernel13GemmUniversalIN4cute5tupleIJiiiiEEENS1_10collective13CollectiveMmaINS1_35MainloopSm100TmaUmmaWarpSpecializedILi6ELi2ELi4ENS5_IJNS4_1CILi4EEESB_NSA_ILi1EEEEEEEENS5_IJNSA_ILi128EEESF_NSA_ILi64EEEEEENS_6half_tENS5_IJSC_llEEESI_SJ_NS4_8TiledMMAINS4_8MMA_AtomIJNS4_26SM100_MMA_F16BF16_2x1SM_SSISI_SI_fLi128ELi128ELNS4_4UMMA5MajorE1ELSO_1ELNSN_7ScaleInE0ELSP_0EEEEEENS4_6LayoutINS5_IJSC_SC_SC_EEENS5_IJNSA_ILi0EEESU_SU_EEEEENS5_IJNS4_10UnderscoreESX_SX_EEEEENS4_28SM100_TMA_2SM_LOAD_MULTICASTENS4_14ComposedLayoutINS4_7SwizzleILi3ELi4ELi3EEENS4_18smem_ptr_flag_bitsILi16EEENSS_INS5_IJSG_NSA_ILi8EEEEEENS5_IJSC_SG_EEEEEEEvNS4_8identityES10_S1A_vS1B_EENS_8epilogue10collective18CollectiveEpilogueINS1D_23Sm100TmaWarpSpecializedILi4ELi2ELi16ELb1ELb0EEEJNS5_IJSG_SF_SG_EEENS5_IJNSS_ISG_SC_EENSS_INS5_IJNSA_ILi16EEENSA_ILi2EEEEEES18_EEEEESI_NS5_IJlSC_lEEESI_S1P_NS1D_6fusion15FusionCallbacksIS1H_NS1Q_17LinearCombinationISI_fSI_fLNS_15FloatRoundStyleE2EEES1I_S1O_JEEENS4_5SM1004TMEM4LOAD26SM100_TMEM_LOAD_32dp32b16xENS4_13SM90_TMA_LOADENS11_INS12_ILi1ELi4ELi3EEES15_NSS_INS5_IJS16_S1K_EEENS5_IJS1K_SC_EEEEEEENS4_39AutoVectorizingCopyWithAssumedAlignmentILi128EEENS4_14SM90_TMA_STOREES25_S27_S27_EEEvvEEEEvNT_6ParamsE,@"STO_CUDA_ENTRY STV_DEFAULT"
_ZN7cutlass13device_kernelINS_4gemm6kernel13GemmUniversalIN4cute5tupleIJiiiiEEENS1_10collective13CollectiveMmaINS1_35MainloopSm100TmaUmmaWarpSpecializedILi6ELi2ELi4ENS5_IJNS4_1CILi4EEESB_NSA_ILi1EEEEEEEENS5_IJNSA_ILi128EEESF_NSA_ILi64EEEEEENS_6half_tENS5_IJSC_llEEESI_SJ_NS4_8TiledMMAINS4_8MMA_AtomIJNS4_26SM100_MMA_F16BF16_2x1SM_SSISI_SI_fLi128ELi128ELNS4_4UMMA5MajorE1ELSO_1ELNSN_7ScaleInE0ELSP_0EEEEEENS4_6LayoutINS5_IJSC_SC_SC_EEENS5_IJNSA_ILi0EEESU_SU_EEEEENS5_IJNS4_10UnderscoreESX_SX_EEEEENS4_28SM100_TMA_2SM_LOAD_MULTICASTENS4_14ComposedLayoutINS4_7SwizzleILi3ELi4ELi3EEENS4_18smem_ptr_flag_bitsILi16EEENSS_INS5_IJSG_NSA_ILi8EEEEEENS5_IJSC_SG_EEEEEEEvNS4_8identityES10_S1A_vS1B_EENS_8epilogue10collective18CollectiveEpilogueINS1D_23Sm100TmaWarpSpecializedILi4ELi2ELi16ELb1ELb0EEEJNS5_IJSG_SF_SG_EEENS5_IJNSS_ISG_SC_EENSS_INS5_IJNSA_ILi16EEENSA_ILi2EEEEEES18_EEEEESI_NS5_IJlSC_lEEESI_S1P_NS1D_6fusion15FusionCallbacksIS1H_NS1Q_17LinearCombinationISI_fSI_fLNS_15FloatRoundStyleE2EEES1I_S1O_JEEENS4_5SM1004TMEM4LOAD26SM100_TMEM_LOAD_32dp32b16xENS4_13SM90_TMA_LOADENS11_INS12_ILi1ELi4ELi3EEES15_NSS_INS5_IJS16_S1K_EEENS5_IJS1K_SC_EEEEEEENS4_39AutoVectorizingCopyWithAssumedAlignmentILi128EEENS4_14SM90_TMA_STOREES25_S27_S27_EEEvvEEEEvNT_6ParamsE:
[----:B------:R-:W1:Y:S01]  /*0000*/  LDC R1, c[0x0][0x37c] ;  /* 0x0000df00ff017b82 */ /* 0x000e620000000800 */
[----:B------:R-:W2:Y:S01]  /*0010*/  S2R R76, SR_TID.X ;  /* 0x00000000004c7919 */ /* 0x000ea20000002100 */
[----:B------:R-:W3:Y:S06]  /*0020*/  LDCU.64 UR6, c[0x0][0x890] ;  /* 0x00011200ff0677ac */ /* 0x000eec0008000a00 */
[----:B------:R-:W4:Y:S01]  /*0030*/  S2UR UR37, SR_CgaCtaId ;  /* 0x00000000002579c3 */ /* 0x000f220000008800 */
[----:B------:R-:W-:Y:S01]  /*0040*/  PRMT R63, RZ, 0x7610, R63 ;  /* 0x00007610ff3f7816 */ /* 0x000fe2000000003f */
[----:B------:R-:W1:Y:S01]  /*0050*/  LDCU.64 UR46, c[0x0][0x358] ;  /* 0x00006b00ff2e77ac */ /* 0x000e620008000a00 */
[----:B------:R-:W-:-:S02]  /*0060*/  ELECT P0, URZ, PT ;  /* 0x0000000000ff782f */ /* 0x000fc40003800000 */
[----:B---3--:R-:W-:-:S04]  /*0070*/  ISETP.NE.U32.AND P1, PT, RZ, UR6, PT ;  /* 0x00000006ff007c0c */ /* 0x008fc8000bf25070 */
[----:B------:R-:W-:Y:S01]  /*0080*/  ISETP.NE.AND.EX P2, PT, RZ, UR7, PT, P1 ;  /* 0x00000007ff007c0c */ /* 0x000fe2000bf45310 */
[----:B----4-:R-:W-:Y:S02]  /*0090*/  ULOP3.LUT UR9, UR37, 0x1, URZ, 0xc0, !UPT ;  /* 0x0000000125097892 */ /* 0x010fe4000f8ec0ff */
[----:B------:R-:W-:Y:S01]  /*00a0*/  ULOP3.LUT UR8, UR37, 0x1, URZ, 0x3c, !UPT ;  /* 0x0000000125087892 */ /* 0x000fe2000f8e3cff */
[----:B--2---:R-:W-:-:S05]  /*00b0*/  SHF.R.U32.HI R70, RZ, 0x5, R76 ;  /* 0x00000005ff467819 */ /* 0x004fca000001164c */
[----:B------:R-:W2:Y:S02]  /*00c0*/  SHFL.IDX PT, R0, R70, RZ, 0x1f ;  /* 0x00001fff46007589 */ /* 0x000ea400000e0000 */
[----:B--2---:R-:W-:Y:S02]  /*00d0*/  R2UR UR10, R0 ;  /* 0x00000000000a72ca */ /* 0x004fe400000e0000 */
[----:B-1----:R-:W-:Y:S05]  /*00e0*/  @P2 BRA `(.L_x_0) ;  /* 0x00000000002c2947 */ /* 0x002fea0003800000 */
[----:B------:R-:W1:Y:S02]  /*00f0*/  LDCU.64 UR4, c[0x0][0x888] ;  /* 0x00011100ff0477ac */ /* 0x000e640008000a00 */
[----:B-1----:R-:W-:-:S04]  /*0100*/  UISETP.NE.U32.AND UP0, UPT, UR4, URZ, UPT ;  /* 0x000000ff0400728c */ /* 0x002fc8000bf05070 */
[----:B------:R-:W-:-:S09]  /*0110*/  UISETP.NE.AND.EX UP0, UPT, UR5, URZ, UPT, UP0 ;  /* 0x000000ff0500728c */ /* 0x000fd2000bf05300 */
[----:B------:R-:W-:Y:S05]  /*0120*/  BRA.U !UP0, `(.L_x_1) ;  /* 0x0000000108107547 */ /* 0x000fea000b800000 */
[----:B------:R-:W1:Y:S02]  /*0130*/  LDC.64 R2, c[0x0][0x888] ;  /* 0x00022200ff027b82 */ /* 0x000e640000000a00 */
[----:B-1----:R1:W5:Y:S01]  /*0140*/  LDG.E R35, desc[UR46][R2.64] ;  /* 0x0000002e02237981 */ /* 0x002362000c1e1900 */
[----:B------:R-:W-:Y:S01]  /*0150*/  HFMA2 R63, -RZ, RZ, 0, 5.9604644775390625e-08 ;  /* 0x00000001ff3f7431 */ /* 0x000fe200000001ff */
[----:B------:R-:W-:Y:S05]  /*0160*/  BRA `(.L_x_0) ;  /* 0x00000000000c7947 */ /* 0x000fea0003800000 */
.L_x_1:
[----:B------:R-:W1:Y:S01]  /*0170*/  LDCU UR4, c[0x0][0x880] ;  /* 0x00011000ff0477ac */ /* 0x000e620008000800 */
[----:B------:R-:W-:Y:S01]  /*0180*/  HFMA2 R63, -RZ, RZ, 0, 5.9604644775390625e-08 ;  /* 0x00000001ff3f7431 */ /* 0x000fe200000001ff */
[----:B-1----:R-:W-:-:S07]  /*0190*/  MOV R35, UR4 ;  /* 0x0000000400237c02 */ /* 0x002fce0008000f00 */
.L_x_0:
[----:B------:R-:W2:Y:S02]  /*01a0*/  LDCU.64 UR4, c[0x0][0x8b0] ;  /* 0x00011600ff0477ac */ /* 0x000ea40008000a00 */
[----:B--2---:R-:W-:-:S04]  /*01b0*/  UISETP.NE.U32.AND UP0, UPT, UR4, URZ, UPT ;  /* 0x000000ff0400728c */ /* 0x004fc8000bf05070 */
[----:B------:R-:W-:-:S09]  /*01c0*/  UISETP.NE.AND.EX UP0, UPT, UR5, URZ, UPT, UP0 ;  /* 0x000000ff0500728c */ /* 0x000fd2000bf05300 */
[----:B------:R-:W-:Y:S05]  /*01d0*/  BRA.U UP0, `(.L_x_2) ;  /* 0x0000000100247547 */ /* 0x000fea000b800000 */
[----:B------:R-:W2:Y:S02]  /*01e0*/  LDCU.64 UR4, c[0x0][0x8a8] ;  /* 0x00011500ff0477ac */ /* 0x000ea40008000a00 */
[----:B--2---:R-:W-:-:S04]  /*01f0*/  UISETP.NE.U32.AND UP0, UPT, UR4, URZ, UPT ;  /* 0x000000ff0400728c */ /* 0x004fc8000bf05070 */
[----:B------:R-:W-:-:S09]  /*0200*/  UISETP.NE.AND.EX UP0, UPT, UR5, URZ, UPT, UP0 ;  /* 0x000000ff0500728c */ /* 0x000fd2000bf05300 */
[----:B------:R-:W-:Y:S05]  /*0210*/  BRA.U !UP0, `(.L_x_3) ;  /* 0x00000001080c7547 */ /* 0x000fea000b800000 */
[----:B------:R-:W2:Y:S02]  /*0220*/  LDC.64 R32, c[0x0][0x8a8] ;  /* 0x00022a00ff207b82 */ /* 0x000ea40000000a00 */
[----:B--2---:R2:W5:Y:S01]  /*0230*/  LDG.E R32, desc[UR46][R32.64] ;  /* 0x0000002e20207981 */ /* 0x004562000c1e1900 */
[----:B------:R-:W-:Y:S05]  /*0240*/  BRA `(.L_x_2) ;  /* 0x0000000000087947 */ /* 0x000fea0003800000 */
.L_x_3:
[----:B------:R-:W2:Y:S02]  /*0250*/  LDCU UR4, c[0x0][0x8a0] ;  /* 0x00011400ff0477ac */ /* 0x000ea40008000800 */
[----:B--2---:R-:W-:Y:S02]  /*0260*/  MOV R32, UR4 ;  /* 0x0000000400207c02 */ /* 0x004fe40008000f00 */
.L_x_2:
[----:B------:R-:W-:Y:S01]  /*0270*/  IMAD.U32 R0, RZ, RZ, UR10 ;  /* 0x0000000aff007e24 */ /* 0x000fe2000f8e00ff */
[----:B------:R-:W-:Y:S04]  /*0280*/  BSSY.RECONVERGENT B0, `(.L_x_4) ;  /* 0x000000c000007945 */ /* 0x000fe80003800200 */
[C---:B------:R-:W-:Y:S02]  /*0290*/  ISETP.NE.OR P3, PT, R0.reuse, 0x1, !P0 ;  /* 0x000000010000780c */ /* 0x040fe40004765670 */
[----:B------:R-:W-:-:S11]  /*02a0*/  ISETP.NE.OR P2, PT, R0, 0x3, !P0 ;  /* 0x000000030000780c */ /* 0x000fd60004745670 */
[----:B------:R-:W-:Y:S05]  /*02b0*/  @P3 BRA `(.L_x_5) ;  /* 0x0000000000203947 */ /* 0x000fea0003800000 */
[----:B------:R-:W3:Y:S02]  /*02c0*/  LDCU.64 UR4, c[0x0][0x348] ;  /* 0x00006900ff0477ac */ /* 0x000ee40008000a00 */
[----:B---3--:R-:W-:Y:S02]  /*02d0*/  UIADD3 UR12, UP1, UPT, UR4, 0x80, URZ ;  /* 0x00000080040c7890 */ /* 0x008fe4000ff3e0ff */
[----:B------:R-:W-:Y:S02]  /*02e0*/  UIADD3 UR4, UP0, UPT, UR4, 0x180, URZ ;  /* 0x0000018004047890 */ /* 0x000fe4000ff1e0ff */
[----:B------:R-:W-:Y:S02]  /*02f0*/  UIADD3.X UR13, UPT, UPT, URZ, UR5, URZ, UP1, !UPT ;  /* 0x00000005ff0d7290 */ /* 0x000fe40008ffe4ff */
[----:B------:R-:W-:-:S07]  /*0300*/  UIADD3.X UR5, UPT, UPT, URZ, UR5, URZ, UP0, !UPT ;  /* 0x00000005ff057290 */ /* 0x000fce00087fe4ff */
[----:B------:R3:W-:Y:S02]  /*0310*/  UTMACCTL.PF [UR12] ;  /* 0x000000000c0079b9 */ /* 0x0007e40008040000 */
[----:B------:R3:W-:Y:S02]  /*0320*/  UTMACCTL.PF [UR4] ;  /* 0x00000000040079b9 */ /* 0x0007e40008040000 */
[----:B---3--:R-:W-:Y:S01]  /*0330*/  NOP ;  /* 0x0000000000007918 */ /* 0x008fe20000000000 */
.L_x_5:
[----:B------:R-:W-:Y:S05]  /*0340*/  BSYNC.RECONVERGENT B0 ;  /* 0x0000000000007941 */ /* 0x000fea0003800200 */
.L_x_4:
[----:B------:R-:W-:Y:S04]  /*0350*/  BSSY.RECONVERGENT B0, `(.L_x_6) ;  /* 0x000000a000007945 */ /* 0x000fe80003800200 */
        /* <DEDUP_REMOVED lines=9> */
.L_x_7:
[----:B------:R-:W-:Y:S05]  /*03f0*/  BSYNC.RECONVERGENT B0 ;  /* 0x0000000000007941 */ /* 0x000fea0003800200 */
.L_x_6:
[----:B------:R-:W3:Y:S01]  /*0400*/  LDCU.64 UR4, c[0x0][0x888] ;  /* 0x00011100ff0477ac */ /* 0x000ee20008000a00 */
[----:B------:R-:W-:Y:S01]  /*0410*/  ISETP.NE.AND.EX P1, PT, RZ, UR7, PT, P1 ;  /* 0x00000007ff007c0c */ /* 0x000fe2000bf25310 */
[----:B------:R-:W-:Y:S01]  /*0420*/  UPLOP3.LUT UP4, UPT, UPT, UPT, UPT, 0x80, 0x8 ;  /* 0x000000000008789c */ /* 0x000fe20003f8f070 */
[----:B---3--:R-:W-:-:S04]  /*0430*/  ISETP.NE.U32.AND P2, PT, RZ, UR4, PT ;  /* 0x00000004ff007c0c */ /* 0x008fc8000bf45070 */
[----:B------:R-:W-:-:S13]  /*0440*/  ISETP.NE.AND.EX P2, PT, RZ, UR5, PT, P2 ;  /* 0x00000005ff007c0c */ /* 0x000fda000bf45320 */
[----:B------:R-:W-:Y:S05]  /*0450*/  @P2 BRA P1, `(.L_x_8) ;  /* 0x0000000000282947 */ /* 0x000fea0000800000 */
[----:B------:R-:W-:Y:S01]  /*0460*/  UISETP.NE.U32.AND UP1, UPT, UR6, URZ, UPT ;  /* 0x000000ff0600728c */ /* 0x000fe2000bf25070 */
[----:B-----5:R-:W-:Y:S01]  /*0470*/  FSETP.NEU.AND P1, PT, R35, RZ, PT ;  /* 0x000000ff2300720b */ /* 0x020fe20003f2d000 */
[----:B------:R-:W-:Y:S02]  /*0480*/  UISETP.NE.U32.AND UP0, UPT, UR4, URZ, UPT ;  /* 0x000000ff0400728c */ /* 0x000fe4000bf05070 */
[----:B------:R-:W-:Y:S02]  /*0490*/  UISETP.NE.AND.EX UP1, UPT, UR7, URZ, UPT, UP1 ;  /* 0x000000ff0700728c */ /* 0x000fe4000bf25310 */
[----:B------:R-:W-:-:S04]  /*04a0*/  UISETP.NE.AND.EX UP0, UPT, UR5, URZ, UPT, UP0 ;  /* 0x000000ff0500728c */ /* 0x000fc8000bf05300 */
[----:B------:R-:W-:-:S04]  /*04b0*/  USEL UR4, URZ, 0xffffffff, UP0 ;  /* 0xffffffffff047887 */ /* 0x000fc80008000000 */
[----:B------:R-:W-:Y:S01]  /*04c0*/  VOTEU.ANY UP0, P1 ;  /* 0x0000000000ff7886 */ /* 0x000fe20000800100 */
[----:B------:R-:W-:-:S04]  /*04d0*/  @!UP1 USEL UR4, URZ, 0xffffffff, UP0 ;  /* 0xffffffffff049887 */ /* 0x000fc80008000000 */
[----:B------:R-:W-:-:S04]  /*04e0*/  ULOP3.LUT UR4, UR4, 0x1, URZ, 0xc0, !UPT ;  /* 0x0000000104047892 */ /* 0x000fc8000f8ec0ff */
[----:B------:R-:W-:-:S11]  /*04f0*/  UISETP.NE.U32.AND UP4, UPT, UR4, 0x1, UPT ;  /* 0x000000010400788c */ /* 0x000fd6000bf85070 */
.L_x_8:
[----:B------:R-:W3:Y:S01]  /*0500*/  SHFL.IDX PT, R0, R70, RZ, 0x1f ;  /* 0x00001fff46007589 */ /* 0x000ee200000e0000 */
[----:B------:R-:W-:-:S04]  /*0510*/  UISETP.NE.AND UP0, UPT, UR10, 0x2, UPT ;  /* 0x000000020a00788c */ /* 0x000fc8000bf05270 */
[----:B------:R-:W-:Y:S02]  /*0520*/  UISETP.EQ.AND UP1, UPT, UR9, URZ, !UP0 ;  /* 0x000000ff0900728c */ /* 0x000fe4000c722270 */
[----:B------:R-:W-:-:S04]  /*0530*/  USEL UR6, URZ, 0x1, UP0 ;  /* 0x00000001ff067887 */ /* 0x000fc80008000000 */
[----:B------:R-:W-:Y:S02]  /*0540*/  PLOP3.LUT P6, PT, P0, PT, UP1, 0x80, 0x8 ;  /* 0x000000000008781c */ /* 0x000fe400007cf018 */
[----:B---3--:R-:W-:-:S13]  /*0550*/  ISETP.NE.AND P1, PT, R0, RZ, PT ;  /* 0x000000ff0000720c */ /* 0x008fda0003f25270 */
[----:B------:R-:W-:Y:S05]  /*0560*/  @P1 BRA `(.L_x_9) ;  /* 0x0000000000641947 */ /* 0x000fea0003800000 */
[----:B------:R-:W-:Y:S01]  /*0570*/  UMOV UR7, 0x400 ;  /* 0x0000040000077882 */ /* 0x000fe20000000000 */
[----:B------:R-:W-:Y:S01]  /*0580*/  UMOV UR5, 0x1 ;  /* 0x0000000100057882 */ /* 0x000fe20000000000 */
[----:B------:R-:W-:Y:S01]  /*0590*/  UMOV UR4, 0x5 ;  /* 0x0000000500047882 */ /* 0x000fe20000000000 */
[----:B------:R-:W-:Y:S02]  /*05a0*/  ULEA UR7, UR37, UR7, 0x18 ;  /* 0x0000000725077291 */ /* 0x000fe4000f8ec0ff */
[----:B------:R-:W-:-:S04]  /*05b0*/  UIADD3 UR12, UPT, UPT, -UR5, 0x100000, URZ ;  /* 0x00100000050c7890 */ /* 0x000fc8000fffe1ff */
[----:B------:R-:W-:Y:S02]  /*05c0*/  USHF.L.U32 UR13, UR12, 0xb, URZ ;  /* 0x0000000b0c0d7899 */ /* 0x000fe400080006ff */
[----:B------:R-:W-:Y:S02]  /*05d0*/  USHF.L.U32 UR12, UR12, 0x1, URZ ;  /* 0x000000010c0c7899 */ /* 0x000fe400080006ff */
[----:B------:R-:W-:-:S04]  /*05e0*/  UIADD3 UR4, UPT, UPT, -UR4, 0x100000, URZ ;  /* 0x0010000004047890 */ /* 0x000fc8000fffe1ff */
[----:B------:R-:W-:Y:S02]  /*05f0*/  USHF.L.U32 UR5, UR4, 0xb, URZ ;  /* 0x0000000b04057899 */ /* 0x000fe400080006ff */
[----:B------:R-:W-:Y:S01]  /*0600*/  USHF.L.U32 UR4, UR4, 0x1, URZ ;  /* 0x0000000104047899 */ /* 0x000fe200080006ff */
[----:B------:R-:W-:Y:S01]  /*0610*/  ELECT P1, URZ, PT ;  /* 0x0000000000ff782f */ /* 0x000fe20003820000 */
[----:B------:R-:W3:Y:S02]  /*0620*/  FENCE.VIEW.ASYNC.S ;  /* 0x00000000000073c6 */ /* 0x000ee40000000000 */
[----:B---3--:R3:W4:Y:S08]  /*0630*/  SYNCS.EXCH.64 URZ, [UR7], UR12 ;  /* 0x0000000c07ff75b2 */ /* 0x0087300008000100 */
[----:B------:R3:W1:Y:S01]  /*0640*/  SYNCS.EXCH.64 URZ, [UR7+0x30], UR4 ;  /* 0x0000300407ff75b2 */ /* 0x0006620008000100 */
        /* <DEDUP_REMOVED lines=10> */
[----:B------:R-:W-:Y:S01]  /*06f0*/  NOP ;  /* 0x0000000000007918 */ /* 0x000fe20000000000 */
.L_x_9:
[----:B------:R-:W2:Y:S01]  /*0700*/  SHFL.IDX PT, R0, R70, RZ, 0x1f ;  /* 0x00001fff46007589 */ /* 0x000ea200000e0000 */
[----:B------:R-:W-:Y:S01]  /*0710*/  NOP ;  /* 0x0000000000007918 */ /* 0x000fe20000000000 */
[----:B--2---:R-:W-:-:S13]  /*0720*/  ISETP.NE.AND P1, PT, R0, 0x1, PT ;  /* 0x000000010000780c */ /* 0x004fda0003f25270 */
[----:B------:R-:W-:Y:S05]  /*0730*/  @P1 BRA `(.L_x_10) ;  /* 0x0000000000541947 */ /* 0x000fea0003800000 */
[----:B---3--:R-:W-:Y:S01]  /*0740*/  UMOV UR7, 0x400 ;  /* 0x0000040000077882 */ /* 0x008fe20000000000 */
        /* <DEDUP_REMOVED lines=10> */
[----:B------:R-:W2:Y:S02]  /*07f0*/  FENCE.VIEW.ASYNC.S ;  /* 0x00000000000073c6 */ /* 0x000ea40000000000 */
[----:B--2---:R2:W3:Y:S08]  /*0800*/  SYNCS.EXCH.64 URZ, [UR7+0x60], UR12 ;  /* 0x0000600c07ff75b2 */ /* 0x0044f00008000100 */
        /* <DEDUP_REMOVED lines=8> */
.L_x_10:
[----:B------:R-:W4:Y:S01]  /*0890*/  SHFL.IDX PT, R0, R70, RZ, 0x1f ;  /* 0x00001fff46007589 */ /* 0x000f2200000e0000 */
[----:B------:R-:W-:Y:S01]  /*08a0*/  NOP ;  /* 0x0000000000007918 */ /* 0x000fe20000000000 */
[----:B----4-:R-:W-:-:S13]  /*08b0*/  ISETP.NE.AND P1, PT, R0, 0x3, PT ;  /* 0x000000030000780c */ /* 0x010fda0003f25270 */
[----:B------:R-:W-:Y:S05]  /*08c0*/  @P1 BRA `(.L_x_11) ;  /* 0x00000000002c1947 */ /* 0x000fea0003800000 */
[----:B--23--:R-:W-:Y:S01]  /*08d0*/  UMOV UR5, 0x400 ;  /* 0x0000040000057882 */ /* 0x00cfe20000000000 */
[----:B------:R-:W-:Y:S01]  /*08e0*/  UMOV UR4, 0x20 ;  /* 0x0000002000047882 */ /* 0x000fe20000000000 */
[----:B------:R-:W-:Y:S02]  /*08f0*/  ULEA UR5, UR37, UR5, 0x18 ;  /* 0x0000000525057291 */ /* 0x000fe4000f8ec0ff */
[----:B------:R-:W-:-:S04]  /*0900*/  UIADD3 UR12, UPT, UPT, -UR4, 0x100000, URZ ;  /* 0x00100000040c7890 */ /* 0x000fc8000fffe1ff */
[----:B------:R-:W-:Y:S02]  /*0910*/  USHF.L.U32 UR13, UR12, 0xb, URZ ;  /* 0x0000000b0c0d7899 */ /* 0x000fe400080006ff */
[----:B------:R-:W-:Y:S01]  /*0920*/  USHF.L.U32 UR12, UR12, 0x1, URZ ;  /* 0x000000010c0c7899 */ /* 0x000fe200080006ff */
[----:B------:R-:W-:Y:S01]  /*0930*/  ELECT P1, URZ, PT ;  /* 0x0000000000ff782f */ /* 0x000fe20003820000 */
[----:B------:R-:W2:Y:S10]  /*0940*/  FENCE.VIEW.ASYNC.S ;  /* 0x00000000000073c6 */ /* 0x000eb40000000000 */
[----:B--2---:R4:W2:Y:S01]  /*0950*/  SYNCS.EXCH.64 URZ, [UR5+0xa0], UR12 ;  /* 0x0000a00c05ff75b2 */ /* 0x0048a20008000100 */
[----:B------:R4:W3:Y:S02]  /*0960*/  SYNCS.EXCH.64 URZ, [UR5+0xa8], UR12 ;  /* 0x0000a80c05ff75b2 */ /* 0x0008e40008000100 */
[----:B----4-:R-:W-:Y:S01]  /*0970*/  NOP ;  /* 0x0000000000007918 */ /* 0x010fe20000000000 */
.L_x_11:
[----:B------:R-:W4:Y:S01]  /*0980*/  SHFL.IDX PT, R0, R70, RZ, 0x1f ;  /* 0x00001fff46007589 */ /* 0x000f2200000e0000 */
[----:B------:R-:W-:Y:S01]  /*0990*/  NOP ;  /* 0x0000000000007918 */ /* 0x000fe20000000000 */
[----:B----4-:R-:W-:-:S13]  /*09a0*/  ISETP.NE.AND P1, PT, R0, 0x4, PT ;  /* 0x000000040000780c */ /* 0x010fda0003f25270 */
[----:B------:R-:W-:Y:S05]  /*09b0*/  @P1 BRA `(.L_x_12) ;  /* 0x0000000000481947 */ /* 0x000fea0003800000 */
[----:B--23--:R-:W-:Y:S01]  /*09c0*/  UMOV UR7, 0xe20 ;  /* 0x00000e2000077882 */ /* 0x00cfe20000000000 */
[----:B------:R-:W-:Y:S01]  /*09d0*/  UMOV UR5, 0x400 ;  /* 0x0000040000057882 */ /* 0x000fe20000000000 */
[----:B------:R-:W-:Y:S01]  /*09e0*/  USEL UR7, UR7, 0xc20, UP4 ;  /* 0x00000c2007077887 */ /* 0x000fe2000a000000 */
        /* <DEDUP_REMOVED lines=10> */
[----:B--2---:R4:W2:Y:S08]  /*0a90*/  SYNCS.EXCH.64 URZ, [UR5+0xb0], UR12 ;  /* 0x0000b00c05ff75b2 */ /* 0x0048b00008000100 */
[----:B------:R4:W3:Y:S01]  /*0aa0*/  SYNCS.EXCH.64 URZ, [UR5+0xc0], UR14 ;  /* 0x0000c00e05ff75b2 */ /* 0x0008e20008000100 */
[----:B------:R4:W1:Y:S01]  /*0ab0*/  SYNCS.EXCH.64 URZ, [UR5+0xb8], UR12 ;  /* 0x0000b80c05ff75b2 */ /* 0x0008620008000100 */
[----:B------:R4:W1:Y:S02]  /*0ac0*/  SYNCS.EXCH.64 URZ, [UR5+0xc8], UR14 ;  /* 0x0000c80e05ff75b2 */ /* 0x0008640008000100 */
[----:B----4-:R-:W-:Y:S01]  /*0ad0*/  NOP ;  /* 0x0000000000007918 */ /* 0x010fe20000000000 */
.L_x_12:
[----:B------:R-:W4:Y:S01]  /*0ae0*/  SHFL.IDX PT, R0, R70, RZ, 0x1f ;  /* 0x00001fff46007589 */ /* 0x000f2200000e0000 */
[----:B------:R-:W-:Y:S01]  /*0af0*/  NOP ;  /* 0x0000000000007918 */ /* 0x000fe20000000000 */
[----:B----4-:R-:W-:-:S13]  /*0b00*/  ISETP.NE.AND P1, PT, R0, 0x5, PT ;  /* 0x000000050000780c */ /* 0x010fda0003f25270 */
[----:B------:R-:W-:Y:S05]  /*0b10*/  @P1 BRA `(.L_x_13) ;  /* 0x0000000000541947 */ /* 0x000fea0003800000 */
[----:B--23--:R-:W-:Y:S01]  /*0b20*/  UMOV UR7, 0x400 ;  /* 0x0000040000077882 */ /* 0x00cfe20000000000 */
        /* <DEDUP_REMOVED lines=14> */
[----:B------:R4:W1:Y:S01]  /*0c10*/  SYNCS.EXCH.64 URZ, [UR7+0xf8], UR4 ;  /* 0x0000f80407ff75b2 */ /* 0x0008620008000100 */
[----:B------:R4:W1:Y:S01]  /*0c20*/  SYNCS.EXCH.64 URZ, [UR7+0xe0], UR12 ;  /* 0x0000e00c07ff75b2 */ /* 0x0008620008000100 */
[----:B------:R4:W1:Y:S01]  /*0c30*/  SYNCS.EXCH.64 URZ, [UR7+0x100], UR4 ;  /* 0x0001000407ff75b2 */ /* 0x0008620008000100 */
[----:B------:R4:W1:Y:S01]  /*0c40*/  SYNCS.EXCH.64 URZ, [UR7+0xe8], UR12 ;  /* 0x0000e80c07ff75b2 */ /* 0x0008620008000100 */
[----:B------:R4:W1:Y:S02]  /*0c50*/  SYNCS.EXCH.64 URZ, [UR7+0x108], UR4 ;  /* 0x0001080407ff75b2 */ /* 0x0008640008000100 */
[----:B----4-:R-:W-:Y:S01]  /*0c60*/  NOP ;  /* 0x0000000000007918 */ /* 0x010fe20000000000 */
.L_x_13:
[----:B------:R-:W4:Y:S01]  /*0c70*/  SHFL.IDX PT, R0, R70, RZ, 0x1f ;  /* 0x00001fff46007589 */ /* 0x000f2200000e0000 */
[----:B------:R-:W-:Y:S01]  /*0c80*/  ISETP.NE.OR P0, PT, RZ, UR10, !P0 ;  /* 0x0000000aff007c0c */ /* 0x000fe2000c705670 */
        /* <DEDUP_REMOVED lines=12> */
[----:B------:R4:W3:Y:S01]  /*0d50*/  SYNCS.EXCH.64 URZ, [UR5+0x120], UR12 ;  /* 0x0001200c05ff75b2 */ /* 0x0008e20008000100 */
[----:B------:R4:W1:Y:S01]  /*0d60*/  SYNCS.EXCH.64 URZ, [UR5+0x118], UR12 ;  /* 0x0001180c05ff75b2 */ /* 0x0008620008000100 */
[----:B------:R4:W1:Y:S02]  /*0d70*/  SYNCS.EXCH.64 URZ, [UR5+0x128], UR12 ;  /* 0x0001280c05ff75b2 */ /* 0x0008640008000100 */
[----:B----4-:R-:W-:Y:S01]  /*0d80*/  NOP ;  /* 0x0000000000007918 */ /* 0x010fe20000000000 */
.L_x_14:
[----:B------:R-:W-:Y:S01]  /*0d90*/  VOTEU.ALL UP0, P0 ;  /* 0x0000000000ff7886 */ /* 0x000fe20000000000 */
[----:B--23--:R-:W-:Y:S01]  /*0da0*/  UMOV UR12, 0x20 ;  /* 0x00000020000c7882 */ /* 0x00cfe20000000000 */
[----:B------:R-:W2:Y:S01]  /*0db0*/  LDCU UR5, c[0x0][0x36c] ;  /* 0x00006d80ff0577ac */ /* 0x000ea20008000800 */
[----:B------:R-:W-:Y:S01]  /*0dc0*/  NOP ;  /* 0x0000000000007918 */ /* 0x000fe20000000000 */
[----:B------:R-:W-:Y:S01]  /*0dd0*/  LOP3.LUT R10, R76, 0x1f, RZ, 0xc0, !PT ;  /* 0x0000001f4c0a7812 */ /* 0x000fe200078ec0ff */
[----:B------:R-:W-:Y:S01]  /*0de0*/  @!UP0 UMOV UR4, 0x400 ;  /* 0x0000040000048882 */ /* 0x000fe20000000000 */
[----:B------:R-:W-:-:S04]  /*0df0*/  @!UP0 UIADD3 UR12, UPT, UPT, -UR12, 0x100000, URZ ;  /* 0x001000000c0c8890 */ /* 0x000fc8000fffe1ff */
[----:B------:R-:W-:Y:S02]  /*0e00*/  @!UP0 USHF.L.U32 UR13, UR12, 0xb, URZ ;  /* 0x0000000b0c0d8899 */ /* 0x000fe400080006ff */
[----:B------:R-:W-:Y:S02]  /*0e10*/  @!UP0 USHF.L.U32 UR12, UR12, 0x1, URZ ;  /* 0x000000010c0c8899 */ /* 0x000fe400080006ff */
[----:B------:R-:W-:Y:S01]  /*0e20*/  @!UP0 ULEA UR4, UR37, UR4, 0x18 ;  /* 0x0000000425048291 */ /* 0x000fe2000f8ec0ff */
[----:B------:R-:W-:Y:S01]  /*0e30*/  VOTEU.ALL UP0, P0 ;  /* 0x0000000000ff7886 */ /* 0x000fe20000000000 */
[----:B------:R-:W-:Y:S02]  /*0e40*/  UISETP.NE.AND UP3, UPT, UR10, URZ, UPT ;  /* 0x000000ff0a00728c */ /* 0x000fe4000bf65270 */
[----:B--2---:R-:W-:Y:S01]  /*0e50*/  UISETP.EQ.U32.AND UP2, UPT, UR5, 0x1, UPT ;  /* 0x000000010500788c */ /* 0x004fe2000bf42070 */
[----:B------:R-:W2:Y:S07]  /*0e60*/  FENCE.VIEW.ASYNC.S ;  /* 0x00000000000073c6 */ /* 0x000eae0000000000 */
[----:B--2---:R2:W3:Y:S01]  /*0e70*/  @!UP0 SYNCS.EXCH.64 URZ, [UR4+0x130], UR12 ;  /* 0x0001300c04ff85b2 */ /* 0x0044e20008000100 */
[----:B------:R-:W-:Y:S05]  /*0e80*/  BRA.U !UP2, `(.L_x_15) ;  /* 0x000000010a087547 */ /* 0x000fea000b800000 */
[----:B-1-3--:R-:W-:Y:S01]  /*0e90*/  UCGABAR_ARV ;  /* 0x00000000000079c7 */ /* 0x00afe20008000000 */
[----:B------:R-:W-:Y:S05]  /*0ea0*/  BRA `(.L_x_16) ;  /* 0x0000000000047947 */ /* 0x000fea0003800000 */
.L_x_15:
[----:B-1-3--:R-:W-:Y:S01]  /*0eb0*/  NOP ;  /* 0x0000000000007918 */ /* 0x00afe20000000000 */
.L_x_16:
[----:B------:R-:W1:Y:S01]  /*0ec0*/  S2R R11, SR_CTAID.X ;  /* 0x00000000000b7919 */ /* 0x000e620000002500 */
[----:B------:R-:W-:-:S05]  /*0ed0*/  CS2R.32 R64, SR_CgaSize ;  /* 0x0000000000407805 */ /* 0x000fca0000008a00 */
[----:B------:R-:W-:-:S05]  /*0ee0*/  IMAD R64, R64, -0xa0, RZ ;  /* 0xffffff6040407824 */ /* 0x000fca00078e02ff */
[----:B------:R-:W-:-:S14]  /*0ef0*/  R2UR UR5, R64 ;  /* 0x00000000400572ca */ /* 0x000fdc00000e0000 */
[----:B------:R-:W3:Y:S01]  /*0f00*/  LDCU UR5, c[0x0][UR5+0x2b0] ;  /* 0x00005600050577ac */ /* 0x000ee20008000800 */
[----:B------:R-:W-:-:S05]  /*0f10*/  CS2R.32 R0, SR_CgaSize ;  /* 0x0000000000007805 */ /* 0x000fca0000008a00 */
[----:B------:R-:W-:-:S06]  /*0f20*/  IMAD R0, R0, -0xa0, RZ ;  /* 0xffffff6000007824 */ /* 0x000fcc00078e02ff */
[----:B------:R-:W4:Y:S01]  /*0f30*/  LDC R0, c[0x0][R0+0x2a0] ;  /* 0x0000a80000007b82 */ /* 0x000f220000000800 */
[----:B------:R-:W-:Y:S01]  /*0f40*/  PRMT R8, RZ, 0x7610, R8 ;  /* 0x00007610ff087816 */ /* 0x000fe20000000008 */
[----:B------:R-:W3:Y:S01]  /*0f50*/  S2R R20, SR_CTAID.Y ;  /* 0x0000000000147919 */ /* 0x000ee20000002600 */
[----:B------:R-:W-:-:S05]  /*0f60*/  CS2R.32 R64, SR_CgaSize ;  /* 0x0000000000407805 */ /* 0x000fca0000008a00 */
[----:B------:R-:W-:-:S05]  /*0f70*/  IMAD R64, R64, -0xa0, RZ ;  /* 0xffffff6040407824 */ /* 0x000fca00078e02ff */
[----:B--2---:R-:W-:-:S14]  /*0f80*/  R2UR UR4, R64 ;  /* 0x00000000400472ca */ /* 0x004fdc00000e0000 */
[----:B------:R-:W2:Y:S01]  /*0f90*/  LDCU UR4, c[0x0][UR4+0x2b4] ;  /* 0x00005680040477ac */ /* 0x000ea20008000800 */
[----:B------:R-:W-:Y:S01]  /*0fa0*/  ULOP3.LUT UR16, UR37, 0x3, URZ, 0xc0, !UPT ;  /* 0x0000000325107892 */ /* 0x000fe2000f8ec0ff */
[----:B------:R-:W-:-:S05]  /*0fb0*/  CS2R.32 R62, SR_CgaSize ;  /* 0x00000000003e7805 */ /* 0x000fca0000008a00 */
[----:B------:R-:W-:-:S06]  /*0fc0*/  IMAD R62, R62, -0xa0, RZ ;  /* 0xffffff603e3e7824 */ /* 0x000fcc00078e02ff */
[----:B------:R-:W4:Y:S01]  /*0fd0*/  LDC R62, c[0x0][R62+0x2a4] ;  /* 0x0000a9003e3e7b82 */ /* 0x000f220000000800 */
[----:B------:R-:W-:Y:S02]  /*0fe0*/  ULOP3.LUT UR12, UR9, 0xc, UR37, 0xf8, !UPT ;  /* 0x0000000c090c7892 */ /* 0x000fe4000f8ef825 */
[----:B------:R-:W-:Y:S02]  /*0ff0*/  UISETP.GT.U32.AND UP1, UPT, UR16, 0xffff, UPT ;  /* 0x0000ffff1000788c */ /* 0x000fe4000bf24070 */
[----:B------:R-:W-:Y:S02]  /*1000*/  UISETP.GT.U32.AND UP0, UPT, UR12, 0xffff, UPT ;  /* 0x0000ffff0c00788c */ /* 0x000fe4000bf04070 */
[----:B------:R-:W-:Y:S01]  /*1010*/  USHF.L.U32 UR15, UR37, 0x8, URZ ;  /* 0x00000008250f7899 */ /* 0x000fe200080006ff */
[----:B------:R-:W4:Y:S01]  /*1020*/  LDC R9, c[0x0][0xb24] ;  /* 0x0002c900ff097b82 */ /* 0x000f220000000800 */
[----:B------:R-:W-:Y:S02]  /*1030*/  USHF.L.U32 UR14, UR37, 0x2, URZ ;  /* 0x00000002250e7899 */ /* 0x000fe400080006ff */
[----:B------:R-:W-:-:S02]  /*1040*/  USHF.L.U32 UR13, UR37, 0xa, URZ ;  /* 0x0000000a250d7899 */ /* 0x000fc400080006ff */
[----:B------:R-:W-:Y:S02]  /*1050*/  USHF.L.U32 UR7, UR37, 0x4, URZ ;  /* 0x0000000425077899 */ /* 0x000fe400080006ff */
[----:B------:R-:W-:Y:S01]  /*1060*/  USEL UR16, UR16, 0xffff, !UP1 ;  /* 0x0000ffff10107887 */ /* 0x000fe2000c800000 */
[----:B------:R-:W4:Y:S01]  /*1070*/  LDC R26, c[0x0][0xb24] ;  /* 0x0002c900ff1a7b82 */ /* 0x000f220000000800 */
[----:B------:R-:W-:Y:S01]  /*1080*/  USEL UR12, UR12, 0xffff, !UP0 ;  /* 0x0000ffff0c0c7887 */ /* 0x000fe2000c000000 */
[----:B------:R-:W4:Y:S01]  /*1090*/  LDCU UR11, c[0x0][0xb30] ;  /* 0x00016600ff0b77ac */ /* 0x000f220008000800 */
[----:B-1----:R-:W-:Y:S01]  /*10a0*/  I2FP.F32.U32 R64, R11 ;  /* 0x0000000b00407245 */ /* 0x002fe20000201000 */
[----:B------:R-:W-:Y:S02]  /*10b0*/  ULOP3.LUT UR15, UR15, 0xc00, URZ, 0xc0, !UPT ;  /* 0x00000c000f0f7892 */ /* 0x000fe4000f8ec0ff */
[----:B------:R-:W-:Y:S01]  /*10c0*/  ULOP3.LUT UR14, UR14, 0x30, URZ, 0xc0, !UPT ;  /* 0x000000300e0e7892 */ /* 0x000fe2000f8ec0ff */
[----:B---3--:R-:W-:Y:S01]  /*10d0*/  I2FP.F32.U32 R3, R20 ;  /* 0x0000001400037245 */ /* 0x008fe20000201000 */
[----:B------:R-:W-:Y:S01]  /*10e0*/  FMUL R64, R64, UR5 ;  /* 0x0000000540407c20 */ /* 0x000fe20008400000 */
[----:B------:R-:W-:-:S02]  /*10f0*/  ULOP3.LUT UR13, UR13, 0x800, URZ, 0xc0, !UPT ;  /* 0x000008000d0d7892 */ /* 0x000fc4000f8ec0ff */
[----:B------:R-:W-:Y:S01]  /*1100*/  ULOP3.LUT UR7, UR7, 0x20, URZ, 0xc0, !UPT ;  /* 0x0000002007077892 */ /* 0x000fe2000f8ec0ff */
[----:B--2---:R-:W-:Y:S01]  /*1110*/  FMUL R3, R3, UR4 ;  /* 0x0000000403037c20 */ /* 0x004fe20008400000 */
[----:B------:R-:W-:Y:S01]  /*1120*/  ULOP3.LUT UR16, UR16, 0xffff, URZ, 0xc0, !UPT ;  /* 0x0000ffff10107892 */ /* 0x000fe2000f8ec0ff */
[----:B------:R-:W1:Y:S01]  /*1130*/  F2I.U32.TRUNC.NTZ R64, R64 ;  /* 0x0000004000407305 */ /* 0x000e62000020f000 */
[----:B------:R-:W-:Y:S02]  /*1140*/  ULOP3.LUT UR12, UR12, 0xffff, URZ, 0xc0, !UPT ;  /* 0x0000ffff0c0c7892 */ /* 0x000fe4000f8ec0ff */
[----:B------:R-:W-:Y:S01]  /*1150*/  UISETP.NE.AND UP0, UPT, UR10, 0x2, UPT ;  /* 0x000000020a00788c */ /* 0x000fe2000bf05270 */
[----:B------:R-:W-:Y:S01]  /*1160*/  UMOV UR5, 0x1111 ;  /* 0x0000111100057882 */ /* 0x000fe20000000000 */
[----:B------:R-:W-:-:S03]  /*1170*/  UMOV UR4, 0x5 ;  /* 0x0000000500047882 */ /* 0x000fc60000000000 */
[----:B------:R-:W2:Y:S01]  /*1180*/  F2I.U32.TRUNC.NTZ R3, R3 ;  /* 0x0000000300037305 */ /* 0x000ea2000020f000 */
[----:B-1----:R-:W-:-:S05]  /*1190*/  IADD3 R64, PT, PT, -R64, RZ, RZ ;  /* 0x000000ff40407210 */ /* 0x002fca0007ffe1ff */
[----:B----4-:R-:W-:Y:S01]  /*11a0*/  IMAD R64, R0, R64, R11 ;  /* 0x0000004000407224 */ /* 0x010fe200078e020b */
[----:B------:R-:W-:Y:S02]  /*11b0*/  PRMT R0, RZ, 0x7610, R0 ;  /* 0x00007610ff007816 */ /* 0x000fe40000000000 */
[----:B--2---:R-:W-:-:S05]  /*11c0*/  IADD3 R3, PT, PT, -R3, RZ, RZ ;  /* 0x000000ff03037210 */ /* 0x004fca0007ffe1ff */
[----:B------:R-:W-:Y:S01]  /*11d0*/  IMAD R62, R62, R3, R20 ;  /* 0x000000033e3e7224 */ /* 0x000fe200078e0214 */
[----:B------:R-:W-:Y:S06]  /*11e0*/  BRA.U UP3, `(.L_x_17) ;  /* 0x0000000103a87547 */ /* 0x000fec000b800000 */
[C---:B------:R-:W-:Y:S02]  /*11f0*/  ISETP.NE.AND P0, PT, R62.reuse, RZ, PT ;  /* 0x000000ff3e00720c */ /* 0x040fe40003f05270 */
[C---:B------:R-:W-:Y:S02]  /*1200*/  ISETP.NE.AND P5, PT, R62.reuse, 0x1, PT ;  /* 0x000000013e00780c */ /* 0x040fe40003fa5270 */
[----:B------:R-:W-:Y:S02]  /*1210*/  ISETP.NE.AND P4, PT, R62, 0x2, PT ;  /* 0x000000023e00780c */ /* 0x000fe40003f85270 */
[C---:B------:R-:W-:Y:S02]  /*1220*/  ISETP.GT.U32.AND P2, PT, R64.reuse, 0x1, P0 ;  /* 0x000000014000780c */ /* 0x040fe40000744070 */
[C---:B------:R-:W-:Y:S02]  /*1230*/  ISETP.GT.U32.AND P1, PT, R64.reuse, 0x1, P5 ;  /* 0x000000014000780c */ /* 0x040fe40002f24070 */
[----:B------:R-:W-:-:S02]  /*1240*/  ISETP.GT.U32.AND P3, PT, R64, 0x1, P4 ;  /* 0x000000014000780c */ /* 0x000fc40002764070 */
[----:B------:R-:W-:Y:S02]  /*1250*/  SEL R2, RZ, 0x1, P2 ;  /* 0x00000001ff027807 */ /* 0x000fe40001000000 */
[----:B------:R-:W-:Y:S02]  /*1260*/  SEL R6, RZ, 0x2, P2 ;  /* 0x00000002ff067807 */ /* 0x000fe40001000000 */
[----:B------:R-:W-:Y:S02]  /*1270*/  ISETP.NE.AND P2, PT, R62, 0x3, PT ;  /* 0x000000033e00780c */ /* 0x000fe40003f45270 */
[----:B------:R-:W-:Y:S02]  /*1280*/  SEL R3, RZ, 0x10, P1 ;  /* 0x00000010ff037807 */ /* 0x000fe40000800000 */
[----:B------:R-:W-:Y:S02]  /*1290*/  SEL R0, RZ, 0x100, P3 ;  /* 0x00000100ff007807 */ /* 0x000fe40001800000 */
[----:B------:R-:W-:-:S02]  /*12a0*/  SEL R5, RZ, 0x20, P1 ;  /* 0x00000020ff057807 */ /* 0x000fc40000800000 */
[----:B------:R-:W-:Y:S02]  /*12b0*/  ISETP.GT.U32.AND P1, PT, R64, 0x1, P2 ;  /* 0x000000014000780c */ /* 0x000fe40001724070 */
[----:B------:R-:W-:Y:S02]  /*12c0*/  IADD3 R0, PT, PT, R0, R3, R2 ;  /* 0x0000000300007210 */ /* 0x000fe40007ffe002 */
[----:B------:R-:W-:Y:S02]  /*12d0*/  LOP3.LUT R2, R64, 0x2, RZ, 0x3c, !PT ;  /* 0x0000000240027812 */ /* 0x000fe400078e3cff */
[----:B------:R-:W-:Y:S02]  /*12e0*/  SEL R3, RZ, 0x1000, P1 ;  /* 0x00001000ff037807 */ /* 0x000fe40000800000 */
[----:B------:R-:W-:Y:S02]  /*12f0*/  ISETP.GT.U32.AND P0, PT, R2, 0x1, P0 ;  /* 0x000000010200780c */ /* 0x000fe40000704070 */
[----:B------:R-:W-:-:S02]  /*1300*/  IADD3 R6, PT, PT, R6, R3, R0 ;  /* 0x0000000306067210 */ /* 0x000fc40007ffe000 */
[----:B------:R-:W-:Y:S02]  /*1310*/  SEL R4, RZ, 0x200, P3 ;  /* 0x00000200ff047807 */ /* 0x000fe40001800000 */
[----:B------:R-:W-:Y:S02]  /*1320*/  SEL R3, RZ, 0x2000, P1 ;  /* 0x00002000ff037807 */ /* 0x000fe40000800000 */
[----:B------:R-:W-:Y:S02]  /*1330*/  SEL R0, RZ, 0x4, P0 ;  /* 0x00000004ff007807 */ /* 0x000fe40000000000 */
[----:B------:R-:W-:Y:S02]  /*1340*/  IADD3 R4, PT, PT, R4, R5, R6 ;  /* 0x0000000504047210 */ /* 0x000fe40007ffe006 */
[C---:B------:R-:W-:Y:S02]  /*1350*/  ISETP.GT.U32.AND P5, PT, R2.reuse, 0x1, P5 ;  /* 0x000000010200780c */ /* 0x040fe40002fa4070 */
[----:B------:R-:W-:-:S02]  /*1360*/  ISETP.GT.U32.AND P4, PT, R2, 0x1, P4 ;  /* 0x000000010200780c */ /* 0x000fc40002784070 */
[----:B------:R-:W-:Y:S02]  /*1370*/  ISETP.GT.U32.AND P2, PT, R2, 0x1, P2 ;  /* 0x000000010200780c */ /* 0x000fe40001744070 */
[----:B------:R-:W-:Y:S02]  /*1380*/  IADD3 R2, PT, PT, R0, R3, R4 ;  /* 0x0000000300027210 */ /* 0x000fe40007ffe004 */
[----:B------:R-:W-:Y:S02]  /*1390*/  SEL R3, RZ, 0x40, P5 ;  /* 0x00000040ff037807 */ /* 0x000fe40002800000 */
[----:B------:R-:W-:Y:S02]  /*13a0*/  SEL R0, RZ, 0x400, P4 ;  /* 0x00000400ff007807 */ /* 0x000fe40002000000 */
[----:B------:R-:W-:Y:S02]  /*13b0*/  SEL R4, RZ, 0x8, P0 ;  /* 0x00000008ff047807 */ /* 0x000fe40000000000 */
[----:B------:R-:W-:-:S02]  /*13c0*/  SEL R7, RZ, 0x4000, P2 ;  /* 0x00004000ff077807 */ /* 0x000fc40001000000 */
[----:B------:R-:W-:Y:S02]  /*13d0*/  IADD3 R0, PT, PT, R0, R3, R2 ;  /* 0x0000000300007210 */ /* 0x000fe40007ffe002 */
[----:B------:R-:W-:Y:S02]  /*13e0*/  SEL R5, RZ, 0x80, P5 ;  /* 0x00000080ff057807 */ /* 0x000fe40002800000 */
[----:B------:R-:W-:Y:S01]  /*13f0*/  IADD3 R4, PT, PT, R4, R7, R0 ;  /* 0x0000000704047210 */ /* 0x000fe20007ffe000 */
[----:B------:R-:W-:Y:S01]  /*1400*/  IMAD.MOV.U32 R0, RZ, RZ, 0x3 ;  /* 0x00000003ff007424 */ /* 0x000fe200078e00ff */
[----:B------:R-:W-:Y:S02]  /*1410*/  SEL R2, RZ, 0x800, P4 ;  /* 0x00000800ff027807 */ /* 0x000fe40002000000 */
[----:B------:R-:W-:Y:S02]  /*1420*/  LOP3.LUT R3, R64, 0xfffffffe, RZ, 0xc0, !PT ;  /* 0xfffffffe40037812 */ /* 0x000fe400078ec0ff */
[----:B------:R-:W-:-:S02]  /*1430*/  IADD3 R5, PT, PT, R2, R5, R4 ;  /* 0x0000000502057210 */ /* 0x000fc40007ffe004 */
[----:B------:R-:W-:Y:S01]  /*1440*/  SEL R2, RZ, 0x8000, P2 ;  /* 0x00008000ff027807 */ /* 0x000fe20001000000 */
[----:B------:R-:W-:-:S04]  /*1450*/  IMAD R3, R62, 0x4, R3 ;  /* 0x000000043e037824 */ /* 0x000fc800078e0203 */
[----:B------:R-:W-:Y:S01]  /*1460*/  IMAD.IADD R2, R5, 0x1, R2 ;  /* 0x0000000105027824 */ /* 0x000fe200078e0202 */
[----:B------:R-:W-:-:S04]  /*1470*/  SHF.L.U32 R0, R0, R3, RZ ;  /* 0x0000000300007219 */ /* 0x000fc800000006ff */
[----:B------:R-:W-:-:S07]  /*1480*/  PRMT R8, R2, 0x7610, R8 ;  /* 0x0000761002087816 */ /* 0x000fce0000000008 */
.L_x_17:
[----:B------:R-:W-:Y:S01]  /*1490*/  ISETP.GE.AND P0, PT, R9, 0x1, PT ;  /* 0x000000010900780c */ /* 0x000fe20003f06270 */
[----:B------:R-:W-:Y:S01]  /*14a0*/  USHF.L.U32 UR5, UR5, UR16, URZ ;  /* 0x0000001005057299 */ /* 0x000fe200080006ff */
[----:B------:R-:W1:Y:S01]  /*14b0*/  S2UR UR36, SR_CTAID.Z ;  /* 0x00000000002479c3 */ /* 0x000e620000002700 */
[----:B------:R-:W-:Y:S01]  /*14c0*/  USHF.L.U32 UR4, UR4, UR12, URZ ;  /* 0x0000000c04047299 */ /* 0x000fe200080006ff */
[----:B------:R-:W-:Y:S01]  /*14d0*/  MOV R21, R11 ;  /* 0x0000000b00157202 */ /* 0x000fe20000000f00 */
[----:B------:R-:W-:-:S08]  /*14e0*/  UISETP.NE.AND UP1, UPT, UR11, 0x1, UPT ;  /* 0x000000010b00788c */ /* 0x000fd0000bf25270 */
[----:B------:R-:W-:Y:S05]  /*14f0*/  @!P0 BRA `(.L_x_18) ;  /* 0x0000000000b88947 */ /* 0x000fea0003800000 */
[----:B------:R-:W2:Y:S01]  /*1500*/  LDC.64 R4, c[0x0][0xb18] ;  /* 0x0002c600ff047b82 */ /* 0x000ea20000000a00 */
[----:B------:R-:W-:-:S07]  /*1510*/  ISETP.NE.AND P0, PT, R9, 0x1, PT ;  /* 0x000000010900780c */ /* 0x000fce0003f05270 */
[----:B------:R-:W3:Y:S08]  /*1520*/  LDC R14, c[0x0][0xb0c] ;  /* 0x0002c300ff0e7b82 */ /* 0x000ef00000000800 */
[----:B------:R-:W4:Y:S08]  /*1530*/  LDC R13, c[0x0][0x370] ;  /* 0x0000dc00ff0d7b82 */ /* 0x000f300000000800 */
[----:B------:R-:W1:Y:S01]  /*1540*/  LDC R16, c[0x0][0x374] ;  /* 0x0000dd00ff107b82 */ /* 0x000e620000000800 */
[----:B--2---:R-:W-:-:S07]  /*1550*/  ISETP.NE.AND P1, PT, R4, 0x1, PT ;  /* 0x000000010400780c */ /* 0x004fce0003f25270 */
[----:B------:R-:W4:Y:S01]  /*1560*/  LDC.64 R6, c[0x0][0xb10] ;  /* 0x0002c400ff067b82 */ /* 0x000f220000000a00 */
[----:B---3--:R-:W-:-:S07]  /*1570*/  ISETP.NE.AND P2, PT, R14, 0x1, PT ;  /* 0x000000010e00780c */ /* 0x008fce0003f45270 */
[----:B------:R-:W2:Y:S08]  /*1580*/  LDC R12, c[0x0][0xb20] ;  /* 0x0002c800ff0c7b82 */ /* 0x000eb00000000800 */
[----:B------:R-:W3:Y:S01]  /*1590*/  LDC.64 R2, c[0x0][0xb28] ;  /* 0x0002ca00ff027b82 */ /* 0x000ee20000000a00 */
[----:B-1----:R-:W-:-:S04]  /*15a0*/  IMAD.HI.U32 R15, R16, R5, RZ ;  /* 0x00000005100f7227 */ /* 0x002fc800078e00ff */
[----:B------:R-:W-:-:S04]  /*15b0*/  IMAD.HI.U32 R5, R20, R5, RZ ;  /* 0x0000000514057227 */ /* 0x000fc800078e00ff */
[----:B----4-:R-:W-:-:S04]  /*15c0*/  IMAD.HI.U32 R18, R13, R6, RZ ;  /* 0x000000060d127227 */ /* 0x010fc800078e00ff */
[C---:B------:R-:W-:Y:S01]  /*15d0*/  IMAD.HI.U32 R22, R11.reuse, R6, RZ ;  /* 0x000000060b167227 */ /* 0x040fe200078e00ff */
[-C--:B------:R-:W-:Y:S02]  /*15e0*/  @P2 SHF.R.U32.HI R13, RZ, R7.reuse, R18 ;  /* 0x00000007ff0d2219 */ /* 0x080fe40000011612 */
[-C--:B--2---:R-:W-:Y:S02]  /*15f0*/  @P1 SHF.R.U32.HI R16, RZ, R12.reuse, R15 ;  /* 0x0000000cff101219 */ /* 0x084fe4000001160f */
[----:B------:R-:W-:Y:S02]  /*1600*/  SHF.R.U32.HI R5, RZ, R12, R5 ;  /* 0x0000000cff057219 */ /* 0x000fe40000011605 */
[----:B------:R-:W-:Y:S02]  /*1610*/  SHF.R.U32.HI R22, RZ, R7, R22 ;  /* 0x00000007ff167219 */ /* 0x000fe40000011616 */
[----:B------:R-:W-:Y:S01]  /*1620*/  SEL R5, R20, R5, !P1 ;  /* 0x0000000514057207 */ /* 0x000fe20004800000 */
[----:B---3--:R-:W-:Y:S01]  /*1630*/  IMAD.HI.U32 R18, R16, R2, RZ ;  /* 0x0000000210127227 */ /* 0x008fe200078e00ff */
[----:B------:R-:W-:-:S02]  /*1640*/  SEL R21, R11, R22, !P2 ;  /* 0x000000160b157207 */ /* 0x000fc40005000000 */
[----:B------:R-:W-:Y:S01]  /*1650*/  IADD3 R7, PT, PT, -R5, RZ, RZ ;  /* 0x000000ff05077210 */ /* 0x000fe20007ffe1ff */
[----:B------:R-:W-:Y:S01]  /*1660*/  IMAD.HI.U32 R6, R13, R2, RZ ;  /* 0x000000020d067227 */ /* 0x000fe200078e00ff */
[----:B------:R-:W-:-:S03]  /*1670*/  @P0 SHF.R.U32.HI R16, RZ, R3, R18 ;  /* 0x00000003ff100219 */ /* 0x000fc60000011612 */
[----:B------:R-:W-:Y:S01]  /*1680*/  IMAD R7, R4, R7, R20 ;  /* 0x0000000704077224 */ /* 0x000fe200078e0214 */
[----:B------:R-:W-:Y:S01]  /*1690*/  @P0 SHF.R.U32.HI R13, RZ, R3, R6 ;  /* 0x00000003ff0d0219 */ /* 0x000fe20000011606 */
[----:B------:R-:W-:-:S04]  /*16a0*/  IMAD R16, R16, R9, RZ ;  /* 0x0000000910107224 */ /* 0x000fc800078e02ff */
[----:B------:R-:W-:Y:S01]  /*16b0*/  IMAD R6, R13, R9, RZ ;  /* 0x000000090d067224 */ /* 0x000fe200078e02ff */
[----:B------:R-:W-:-:S04]  /*16c0*/  ISETP.GE.AND P1, PT, R5, R16, PT ;  /* 0x000000100500720c */ /* 0x000fc80003f26270 */
[----:B------:R-:W-:Y:S01]  /*16d0*/  ISETP.GE.OR P1, PT, R21, R6, P1 ;  /* 0x000000061500720c */ /* 0x000fe20000f26670 */
[----:B------:R-:W-:-:S05]  /*16e0*/  IMAD.HI.U32 R6, R5, R2, RZ ;  /* 0x0000000205067227 */ /* 0x000fca00078e00ff */
[----:B------:R-:W-:-:S04]  /*16f0*/  SHF.R.U32.HI R6, RZ, R3, R6 ;  /* 0x00000003ff067219 */ /* 0x000fc80000011606 */
[----:B------:R-:W-:-:S03]  /*1700*/  SEL R6, R5, R6, !P0 ;  /* 0x0000000605067207 */ /* 0x000fc60004000000 */
[----:B------:R-:W-:Y:S01]  /*1710*/  @!P1 IMAD.HI.U32 R12, R21, R2, RZ ;  /* 0x00000002150c9227 */ /* 0x000fe200078e00ff */
[----:B------:R-:W-:-:S04]  /*1720*/  IADD3 R2, PT, PT, -R6, RZ, RZ ;  /* 0x000000ff06027210 */ /* 0x000fc80007ffe1ff */
[----:B------:R-:W-:Y:S01]  /*1730*/  @!P1 SHF.R.U32.HI R12, RZ, R3, R12 ;  /* 0x00000003ff0c9219 */ /* 0x000fe2000001160c */
[----:B------:R-:W-:-:S03]  /*1740*/  IMAD R2, R9, R2, R5 ;  /* 0x0000000209027224 */ /* 0x000fc600078e0205 */
[----:B------:R-:W-:-:S05]  /*1750*/  @!P1 SEL R3, R21, R12, !P0 ;  /* 0x0000000c15039207 */ /* 0x000fca0004000000 */
[--C-:B------:R-:W-:Y:S02]  /*1760*/  @!P1 IMAD.IADD R6, R6, 0x1, -R3.reuse ;  /* 0x0000000106069824 */ /* 0x100fe400078e0a03 */
[----:B------:R-:W-:Y:S01]  /*1770*/  @!P1 IMAD R3, R2, R13, R3 ;  /* 0x0000000d02039224 */ /* 0x000fe200078e0203 */
[----:B------:R-:W-:Y:S01]  /*1780*/  IADD3 R2, PT, PT, -R21, RZ, RZ ;  /* 0x000000ff15027210 */ /* 0x000fe20007ffe1ff */
[----:B------:R-:W-:Y:S02]  /*1790*/  @!P1 IMAD R5, R6, R9, R21 ;  /* 0x0000000906059224 */ /* 0x000fe400078e0215 */
[----:B------:R-:W-:Y:S02]  /*17a0*/  @!P1 IMAD.MOV.U32 R21, RZ, RZ, R3 ;  /* 0x000000ffff159224 */ /* 0x000fe400078e0003 */
[----:B------:R-:W-:Y:S02]  /*17b0*/  IMAD R2, R14, R2, R11 ;  /* 0x000000020e027224 */ /* 0x000fe400078e020b */
[----:B------:R-:W-:-:S02]  /*17c0*/  IMAD R20, R5, R4, R7 ;  /* 0x0000000405147224 */ /* 0x000fc400078e0207 */
[----:B------:R-:W-:Y:S02]  /*17d0*/  IMAD R21, R21, R14, R2 ;  /* 0x0000000e15157224 */ /* 0x000fe400078e0202 */
.L_x_18:
[----:B------:R-:W-:Y:S05]  /*17e0*/  BRA.U UP1, `(.L_x_19) ;  /* 0x0000000101407547 */ /* 0x000fea000b800000 */
[----:B------:R-:W2:Y:S08]  /*17f0*/  LDC.64 R4, c[0x0][0xb10] ;  /* 0x0002c400ff047b82 */ /* 0x000eb00000000a00 */
[----:B------:R-:W3:Y:S08]  /*1800*/  LDC.64 R2, c[0x0][0xb18] ;  /* 0x0002c600ff027b82 */ /* 0x000ef00000000a00 */
[----:B------:R-:W4:Y:S08]  /*1810*/  LDC R6, c[0x0][0xb20] ;  /* 0x0002c800ff067b82 */ /* 0x000f300000000800 */
[----:B------:R-:W1:Y:S01]  /*1820*/  LDC R12, c[0x0][0xb0c] ;  /* 0x0002c300ff0c7b82 */ /* 0x000e620000000800 */
[----:B--2---:R-:W-:-:S05]  /*1830*/  IMAD.HI.U32 R4, R21, R4, RZ ;  /* 0x0000000415047227 */ /* 0x004fca00078e00ff */
[----:B------:R-:W-:Y:S01]  /*1840*/  SHF.R.U32.HI R4, RZ, R5, R4 ;  /* 0x00000005ff047219 */ /* 0x000fe20000011604 */
[----:B---3--:R-:W-:Y:S01]  /*1850*/  IMAD.HI.U32 R3, R20, R3, RZ ;  /* 0x0000000314037227 */ /* 0x008fe200078e00ff */
[----:B------:R-:W-:-:S04]  /*1860*/  ISETP.NE.AND P0, PT, R2, 0x1, PT ;  /* 0x000000010200780c */ /* 0x000fc80003f05270 */
[----:B----4-:R-:W-:-:S04]  /*1870*/  SHF.R.U32.HI R3, RZ, R6, R3 ;  /* 0x00000006ff037219 */ /* 0x010fc80000011603 */
[----:B------:R-:W-:Y:S02]  /*1880*/  SEL R3, R20, R3, !P0 ;  /* 0x0000000314037207 */ /* 0x000fe40004000000 */
[----:B-1----:R-:W-:-:S04]  /*1890*/  ISETP.NE.AND P1, PT, R12, 0x1, PT ;  /* 0x000000010c00780c */ /* 0x002fc80003f25270 */
[----:B------:R-:W-:-:S05]  /*18a0*/  SEL R6, R21, R4, !P1 ;  /* 0x0000000415067207 */ /* 0x000fca0004800000 */
[----:B------:R-:W-:Y:S02]  /*18b0*/  IMAD.IADD R4, R3, 0x1, -R6 ;  /* 0x0000000103047824 */ /* 0x000fe400078e0a06 */
[----:B------:R-:W-:Y:S02]  /*18c0*/  IMAD.IADD R3, R6, 0x1, -R3 ;  /* 0x0000000106037824 */ /* 0x000fe400078e0a03 */
[----:B------:R-:W-:Y:S02]  /*18d0*/  IMAD R21, R4, R12, R21 ;  /* 0x0000000c04157224 */ /* 0x000fe400078e0215 */
[----:B------:R-:W-:Y:S02]  /*18e0*/  IMAD R20, R3, R2, R20 ;  /* 0x0000000203147224 */ /* 0x000fe400078e0214 */
.L_x_19:
[----:B------:R-:W-:Y:S05]  /*18f0*/  BRA.U !UP2, `(.L_x_20) ;  /* 0x000000010a0c7547 */ /* 0x000fea000b800000 */
[----:B------:R-:W-:Y:S01]  /*1900*/  UCGABAR_WAIT ;  /* 0x0000000000007dc7 */ /* 0x000fe20008000000 */
[----:B------:R-:W-:Y:S01]  /*1910*/  CCTL.IVALL ;  /* 0x00000000ff00798f */ /* 0x000fe20002000000 */
[----:B------:R-:W-:Y:S05]  /*1920*/  BRA `(.L_x_21) ;  /* 0x0000000000047947 */ /* 0x000fea0003800000 */
.L_x_20:
[----:B------:R-:W-:Y:S06]  /*1930*/  BAR.SYNC.DEFER_BLOCKING 0x0 ;  /* 0x0000000000007b1d */ /* 0x000fec0000010000 */
.L_x_21:
[----:B------:R-:W-:Y:S05]  /*1940*/  BRA.U UP0, `(.L_x_22) ;  /* 0x00000015003c7547 */ /* 0x000fea000b800000 */
[----:B------:R-:W2:Y:S01]  /*1950*/  LDCU UR21, c[0x0][0x38c] ;  /* 0x00007180ff1577ac */ /* 0x000ea20008000800 */
[----:B------:R-:W3:Y:S01]  /*1960*/  LDC R9, c[0x0][0x370] ;  /* 0x0000dc00ff097b82 */ /* 0x000ee20000000800 */
[----:B------:R-:W-:Y:S01]  /*1970*/  IMAD.SHL.U32 R16, R11, 0x40, RZ ;  /* 0x000000400b107824 */ /* 0x000fe200078e00ff */
[----:B------:R-:W-:Y:S01]  /*1980*/  PLOP3.LUT P1, PT, PT, PT, UP4, 0x80, 0x8 ;  /* 0x000000000008781c */ /* 0x000fe20003f2f048 */
[----:B------:R-:W-:Y:S01]  /*1990*/  HFMA2 R12, -RZ, RZ, 0, 0 ;  /* 0x00000000ff0c7431 */ /* 0x000fe200000001ff */
[----:B------:R-:W-:Y:S01]  /*19a0*/  UISETP.NE.AND UP1, UPT, UR10, URZ, UPT ;  /* 0x000000ff0a00728c */ /* 0x000fe2000bf25270 */
[----:B------:R-:W-:Y:S01]  /*19b0*/  ISETP.NE.AND P4, PT, R10, RZ, P6 ;  /* 0x000000ff0a00720c */ /* 0x000fe20003785270 */
[----:B------:R-:W-:Y:S01]  /*19c0*/  IMAD.MOV.U32 R15, RZ, RZ, 0x1 ;  /* 0x00000001ff0f7424 */ /* 0x000fe200078e00ff */
[----:B------:R-:W-:Y:S01]  /*19d0*/  PLOP3.LUT P1, PT, P1, PT, PT, 0x8, 0x80 ;  /* 0x000000000080781c */ /* 0x000fe20000f2e170 */
[----:B------:R-:W4:Y:S01]  /*19e0*/  LDC R0, c[0x0][0x374] ;  /* 0x0000dd00ff007b82 */ /* 0x000f220000000800 */
[----:B------:R-:W-:Y:S01]  /*19f0*/  IMAD.MOV.U32 R14, RZ, RZ, RZ ;  /* 0x000000ffff0e7224 */ /* 0x000fe200078e00ff */
[----:B------:R-:W-:Y:S01]  /*1a00*/  MOV R8, 0x1 ;  /* 0x0000000100087802 */ /* 0x000fe20000000f00 */
[----:B------:R-:W-:Y:S01]  /*1a10*/  IMAD.MOV.U32 R10, RZ, RZ, RZ ;  /* 0x000000ffff0a7224 */ /* 0x000fe200078e00ff */
[----:B------:R-:W-:Y:S01]  /*1a20*/  LOP3.LUT R16, R16, 0x40, RZ, 0xc0, !PT ;  /* 0x0000004010107812 */ /* 0x000fe200078ec0ff */
[----:B------:R-:W1:Y:S01]  /*1a30*/  LDCU.64 UR24, c[0x0][0x348] ;  /* 0x00006900ff1877ac */ /* 0x000e620008000a00 */
[----:B--2---:R-:W-:-:S02]  /*1a40*/  UIADD3 UR8, UPT, UPT, UR21, 0x3f, URZ ;  /* 0x0000003f15087890 */ /* 0x004fc4000fffe0ff */
[----:B------:R-:W-:Y:S02]  /*1a50*/  USEL UR28, UR6, 0x2, UP1 ;  /* 0x00000002061c7887 */ /* 0x000fe40008800000 */
[----:B------:R-:W-:Y:S01]  /*1a60*/  USHF.R.S32.HI UR23, URZ, 0x1f, UR8 ;  /* 0x0000001fff177899 */ /* 0x000fe20008011408 */
[----:B------:R-:W-:-:S03]  /*1a70*/  UMOV UR29, URZ ;  /* 0x000000ff001d7c82 */ /* 0x000fc60008000000 */
[----:B------:R-:W-:Y:S02]  /*1a80*/  ULEA.HI UR23, UR23, UR8, URZ, 0x6 ;  /* 0x0000000817177291 */ /* 0x000fe4000f8f30ff */
[----:B------:R-:W-:Y:S02]  /*1a90*/  UIADD3 UR8, UPT, UPT, UR21, -0x1, URZ ;  /* 0xffffffff15087890 */ /* 0x000fe4000fffe0ff */
[----:B------:R-:W-:Y:S02]  /*1aa0*/  USHF.R.S32.HI UR23, URZ, 0x6, UR23 ;  /* 0x00000006ff177899 */ /* 0x000fe40008011417 */
[----:B------:R-:W-:Y:S02]  /*1ab0*/  UISETP.GE.U32.AND UP2, UPT, UR8, -0x7f, UPT ;  /* 0xffffff810800788c */ /* 0x000fe4000bf46070 */
[----:B------:R-:W-:Y:S02]  /*1ac0*/  UISETP.LT.U32.AND UP0, UPT, UR23, 0x6, UPT ;  /* 0x000000061700788c */ /* 0x000fe4000bf01070 */
[----:B------:R-:W-:-:S02]  /*1ad0*/  UIADD3 UR21, UPT, UPT, UR21, 0x7e, URZ ;  /* 0x0000007e15157890 */ /* 0x000fc4000fffe0ff */
[----:B------:R-:W-:-:S04]  /*1ae0*/  USEL UR22, UR23, 0x6, UP0 ;  /* 0x0000000617167887 */ /* 0x000fc80008000000 */
[----:B------:R-:W-:Y:S02]  /*1af0*/  UIADD3 UR27, UPT, UPT, UR22, -0x1, URZ ;  /* 0xffffffff161b7890 */ /* 0x000fe4000fffe0ff */
[----:B------:R-:W-:Y:S02]  /*1b00*/  @UP2 UIADD3 UR27, UPT, UPT, UR22, URZ, URZ ;  /* 0x000000ff161b2290 */ /* 0x000fe4000fffe0ff */
[----:B------:R-:W-:Y:S02]  /*1b10*/  UIADD3 UR30, UPT, UPT, UR23, -UR22, URZ ;  /* 0x80000016171e7290 */ /* 0x000fe4000fffe0ff */
[----:B------:R-:W-:Y:S02]  /*1b20*/  UIADD3 UR26, UPT, UPT, UR27, 0x1, URZ ;  /* 0x000000011b1a7890 */ /* 0x000fe4000fffe0ff */
[----:B-1-3--:R-:W-:-:S12]  /*1b30*/  UIADD3 UR27, UPT, UPT, -UR27, URZ, URZ ;  /* 0x000000ff1b1b7290 */ /* 0x00afd8000fffe1ff */
.L_x_44:
[----:B------:R-:W-:Y:S01]  /*1b40*/  UISETP.NE.AND UP0, UPT, UR37, URZ, UPT ;  /* 0x000000ff2500728c */ /* 0x000fe2000bf05270 */
[----:B------:R-:W1:Y:S08]  /*1b50*/  S2UR UR37, SR_CgaCtaId ;  /* 0x00000000002579c3 */ /* 0x000e700000008800 */
[----:B------:R-:W-:Y:S05]  /*1b60*/  BRA.U UP0, `(.L_x_23) ;  /* 0x0000000100347547 */ /* 0x000fea000b800000 */
[----:B------:R-:W2:Y:S01]  /*1b70*/  S2R R2, SR_CgaCtaId ;  /* 0x0000000000027919 */ /* 0x000ea20000008800 */
[----:B------:R-:W-:-:S04]  /*1b80*/  MOV R3, 0x400 ;  /* 0x0000040000037802 */ /* 0x000fc80000000f00 */
[----:B--2---:R-:W-:Y:S02]  /*1b90*/  LEA R3, R2, R3, 0x18 ;  /* 0x0000000302037211 */ /* 0x004fe400078ec0ff */
[----:B------:R-:W-:-:S03]  /*1ba0*/  SHF.L.U32 R2, R8, 0x1f, RZ ;  /* 0x0000001f08027819 */ /* 0x000fc600000006ff */
[----:B------:R-:W-:-:S04]  /*1bb0*/  IMAD R3, R10, 0x8, R3 ;  /* 0x000000080a037824 */ /* 0x000fc800078e0203 */
[----:B------:R-:W2:Y:S02]  /*1bc0*/  SYNCS.PHASECHK.TRANS64.TRYWAIT P0, [R3+URZ+0x120], R2 ;  /* 0x00012002030075a7 */ /* 0x000ea400080011ff */
[----:B--2---:R-:W-:Y:S05]  /*1bd0*/  @!P0 BRA `(.L_x_24) ;  /* 0x00000070007c8947 */ /* 0x004fea0003800000 */
.L_x_153:
[----:B------:R-:W-:Y:S01]  /*1be0*/  VIADD R10, R10, 0x1 ;  /* 0x000000010a0a7836 */ /* 0x000fe20000000000 */
[----:B------:R2:W-:Y:S04]  /*1bf0*/  SYNCS.ARRIVE.TRANS64.A1T0 RZ, [R3+URZ+0x110], RZ ;  /* 0x000110ff03ff79a7 */ /* 0x0005e800081000ff */
[----:B------:R-:W-:-:S04]  /*1c00*/  ISETP.NE.AND P0, PT, R10, 0x2, PT ;  /* 0x000000020a00780c */ /* 0x000fc80003f05270 */
[----:B------:R-:W-:Y:S02]  /*1c10*/  SEL R10, R10, RZ, P0 ;  /* 0x000000ff0a0a7207 */ /* 0x000fe40000000000 */
[----:B--2---:R-:W-:-:S04]  /*1c20*/  SEL R3, RZ, 0x1, P0 ;  /* 0x00000001ff037807 */ /* 0x004fc80000000000 */
[----:B------:R-:W-:-:S07]  /*1c30*/  LOP3.LUT R8, R8, R3, RZ, 0x3c, !PT ;  /* 0x0000000308087212 */ /* 0x000fce00078e3cff */
.L_x_23:
[----:B------:R-:W-:Y:S01]  /*1c40*/  UMOV UR6, 0x400 ;  /* 0x0000040000067882 */ /* 0x000fe20000000000 */
[----:B------:R-:W-:Y:S01]  /*1c50*/  LEA.HI R3, R21, R21, RZ, 0x1 ;  /* 0x0000001515037211 */ /* 0x000fe200078f08ff */
[----:B-1----:R-:W-:Y:S01]  /*1c60*/  ULEA UR6, UR37, UR6, 0x18 ;  /* 0x0000000625067291 */ /* 0x002fe2000f8ec0ff */
[----:B------:R-:W-:Y:S01]  /*1c70*/  SHF.L.U32 R2, R15, 0x1f, RZ ;  /* 0x0000001f0f027819 */ /* 0x000fe200000006ff */
[----:B------:R-:W-:Y:S01]  /*1c80*/  UISETP.GE.U32.AND UP0, UPT, UR21, 0x7f, UPT ;  /* 0x0000007f1500788c */ /* 0x000fe2000bf06070 */
[C---:B------:R-:W-:Y:S01]  /*1c90*/  R2UR UR9, R16.reuse ;  /* 0x00000000100972ca */ /* 0x040fe200000e0000 */
[----:B------:R-:W-:Y:S01]  /*1ca0*/  ULEA UR8, UR29, UR6, 0x3 ;  /* 0x000000061d087291 */ /* 0x000fe2000f8e18ff */
[----:B------:R-:W-:Y:S01]  /*1cb0*/  IMAD.SHL.U32 R3, R3, 0x40, RZ ;  /* 0x0000004003037824 */ /* 0x000fe200078e00ff */
[----:B------:R-:W-:Y:S01]  /*1cc0*/  R2UR UR10, R16 ;  /* 0x00000000100a72ca */ /* 0x000fe200000e0000 */
[----:B------:R-:W-:-:S03]  /*1cd0*/  UMOV UR31, URZ ;  /* 0x000000ff001f7c82 */ /* 0x000fc60008000000 */
[----:B------:R-:W-:-:S03]  /*1ce0*/  R2UR UR34, R3 ;  /* 0x00000000032272ca */ /* 0x000fc600000e0000 */
[----:B------:R1:W2:Y:S01]  /*1cf0*/  SYNCS.PHASECHK.TRANS64.TRYWAIT P0, [UR8+0x30], R2 ;  /* 0x00003002ff0075a7 */ /* 0x0002a20008001108 */
[----:B------:R-:W-:-:S09]  /*1d00*/  R2UR UR8, R20 ;  /* 0x00000000140872ca */ /* 0x000fd200000e0000 */
[----:B------:R-:W-:-:S04]  /*1d10*/  ULOP3.LUT UR34, UR9, 0xffffff80, UR34, 0xf8, !UPT ;  /* 0xffffff8009227892 */ /* 0x000fc8000f8ef822 */
[----:B------:R-:W-:Y:S01]  /*1d20*/  ULEA UR10, UR8, UR10, 0x7 ;  /* 0x0000000a080a7291 */ /* 0x000fe2000f8e38ff */
[----:B------:R-:W-:Y:S11]  /*1d30*/  BRA.U !UP0, `(.L_x_25) ;  /* 0x0000000108d87547 */ /* 0x000ff6000b800000 */
[----:B------:R-:W-:Y:S01]  /*1d40*/  UMOV UR16, UR27 ;  /* 0x0000001b00107c82 */ /* 0x000fe20008000000 */
[----:B------:R-:W-:Y:S01]  /*1d50*/  UMOV UR19, UR29 ;  /* 0x0000001d00137c82 */ /* 0x000fe20008000000 */
[----:B------:R-:W-:Y:S01]  /*1d60*/  UMOV UR35, UR14 ;  /* 0x0000000e00237c82 */ /* 0x000fe20008000000 */
[----:B------:R-:W-:-:S05]  /*1d70*/  UMOV UR11, UR7 ;  /* 0x00000007000b7c82 */ /* 0x000fca0008000000 */
.L_x_31:
[----:B------:R-:W-:Y:S01]  /*1d80*/  ULEA UR33, UR19, UR6, 0x3 ;  /* 0x0000000613217291 */ /* 0x000fe2000f8e18ff */
[----:B------:R-:W-:Y:S01]  /*1d90*/  @P6 MOV R3, 0x8000 ;  /* 0x0000800000036802 */ /* 0x000fe20000000f00 */
[----:B-12---:R-:W-:Y:S10]  /*1da0*/  @P0 BRA `(.L_x_26) ;  /* 0x00000000000c0947 */ /* 0x006ff40003800000 */
[----:B------:R-:W-:-:S04]  /*1db0*/  SHF.L.U32 R5, R15, 0x1f, RZ ;  /* 0x0000001f0f057819 */ /* 0x000fc800000006ff */
[----:B------:R-:W2:Y:S02]  /*1dc0*/  SYNCS.PHASECHK.TRANS64.TRYWAIT P0, [UR33+0x30], R5 ;  /* 0x00003005ff0075a7 */ /* 0x000ea40008001121 */
[----:B--2---:R-:W-:Y:S05]  /*1dd0*/  @!P0 BRA `(.L_x_27) ;  /* 0x0000007000108947 */ /* 0x004fea0003800000 */
.L_x_26:
[----:B------:R2:W-:Y:S01]  /*1de0*/  @P6 SYNCS.ARRIVE.TRANS64 RZ, [UR33], R3 ;  /* 0x00000003ffff69a7 */ /* 0x0005e20008000021 */
[----:B------:R-:W-:Y:S02]  /*1df0*/  ULOP3.LUT UR8, UR28, 0x2, URZ, 0xfc, !UPT ;  /* 0x000000021c087892 */ /* 0x000fe4000f8efcff */
[----:B------:R-:W-:Y:S02]  /*1e00*/  UIADD3 UR16, UPT, UPT, UR16, 0x1, URZ ;  /* 0x0000000110107890 */ /* 0x000fe4000fffe0ff */
[----:B------:R-:W-:Y:S02]  /*1e10*/  UISETP.NE.AND UP0, UPT, UR8, 0x2, UPT ;  /* 0x000000020800788c */ /* 0x000fe4000bf05270 */
[----:B------:R-:W-:-:S07]  /*1e20*/  UISETP.NE.AND UP2, UPT, UR16, 0x1, UPT ;  /* 0x000000011000788c */ /* 0x000fce000bf45270 */
[----:B------:R-:W-:Y:S05]  /*1e30*/  BRA.U UP0, `(.L_x_28) ;  /* 0x0000000100047547 */ /* 0x000fea000b800000 */
[----:B------:R-:W-:Y:S05]  /*1e40*/  BPT.TRAP 0x1 ;  /* 0x000000040000795c */ /* 0x000fea0000300000 */
.L_x_28:
[----:B------:R-:W-:Y:S04]  /*1e50*/  BSSY.RECONVERGENT B0, `(.L_x_29) ;  /* 0x0000003000007945 */ /* 0x000fe80003800200 */
[----:B------:R-:W-:Y:S05]  /*1e60*/  @!P4 BRA `(.L_x_30) ;  /* 0x000000000004c947 */ /* 0x000fea0003800000 */
[----:B------:R-:W-:Y:S05]  /*1e70*/  BPT.TRAP 0x1 ;  /* 0x000000040000795c */ /* 0x000fea0000300000 */
.L_x_30:
[----:B------:R-:W-:Y:S05]  /*1e80*/  BSYNC.RECONVERGENT B0 ;  /* 0x0000000000007941 */ /* 0x000fea0003800200 */
.L_x_29:
[----:B------:R-:W-:Y:S02]  /*1e90*/  UIADD3 UR29, UPT, UPT, UR19, 0x1, URZ ;  /* 0x00000001131d7890 */ /* 0x000fe4000fffe0ff */
[----:B------:R-:W-:Y:S02]  /*1ea0*/  UIADD3 UR42, UP1, UPT, UR24, 0x80, URZ ;  /* 0x00000080182a7890 */ /* 0x000fe4000ff3e0ff */
[----:B------:R-:W-:Y:S02]  /*1eb0*/  UISETP.NE.AND UP0, UPT, UR29, 0x6, UPT ;  /* 0x000000061d00788c */ /* 0x000fe4000bf05270 */
[----:B------:R-:W-:Y:S02]  /*1ec0*/  ULOP3.LUT UR33, UR33, 0xfefffff8, URZ, 0xc0, !UPT ;  /* 0xfefffff821217892 */ /* 0x000fe4000f8ec0ff */
[----:B------:R-:W-:Y:S02]  /*1ed0*/  USEL UR9, URZ, 0x1, UP0 ;  /* 0x00000001ff097887 */ /* 0x000fe40008000000 */
[----:B------:R-:W-:-:S02]  /*1ee0*/  USEL UR29, UR29, URZ, UP0 ;  /* 0x000000ff1d1d7287 */ /* 0x000fc40008000000 */
[----:B------:R-:W-:Y:S02]  /*1ef0*/  UIADD3 UR40, UP0, UPT, UR24, 0x180, URZ ;  /* 0x0000018018287890 */ /* 0x000fe4000ff1e0ff */
[----:B------:R-:W-:Y:S01]  /*1f00*/  ULEA UR8, UR29, UR6, 0x3 ;  /* 0x000000061d087291 */ /* 0x000fe2000f8e18ff */
[----:B------:R-:W-:Y:S01]  /*1f10*/  LOP3.LUT R15, R15, UR9, RZ, 0x3c, !PT ;  /* 0x000000090f0f7c12 */ /* 0x000fe2000f8e3cff */
[----:B------:R-:W-:Y:S02]  /*1f20*/  UIADD3.X UR43, UPT, UPT, URZ, UR25, URZ, UP1, !UPT ;  /* 0x00000019ff2b7290 */ /* 0x000fe40008ffe4ff */
[----:B------:R-:W-:Y:S01]  /*1f30*/  UPRMT UR18, URZ, 0x5410, UR5 ;  /* 0x00005410ff127896 */ /* 0x000fe20008000005 */
[----:B-1----:R-:W-:Y:S01]  /*1f40*/  SHF.L.U32 R2, R15, 0x1f, RZ ;  /* 0x0000001f0f027819 */ /* 0x002fe200000006ff */
[----:B------:R-:W-:Y:S02]  /*1f50*/  UIADD3.X UR41, UPT, UPT, URZ, UR25, URZ, UP0, !UPT ;  /* 0x00000019ff297290 */ /* 0x000fe400087fe4ff */
[----:B------:R-:W-:Y:S01]  /*1f60*/  UPRMT UR17, URZ, 0x5410, UR4 ;  /* 0x00005410ff117896 */ /* 0x000fe20008000004 */
[----:B------:R3:W1:Y:S01]  /*1f70*/  SYNCS.PHASECHK.TRANS64.TRYWAIT P0, [UR8+0x30], R2 ;  /* 0x00003002ff0075a7 */ /* 0x0006620008001108 */
[----:B------:R-:W-:Y:S01]  /*1f80*/  USHF.L.U32 UR8, UR19, 0xc, URZ ;  /* 0x0000000c13087899 */ /* 0x000fe200080006ff */
[----:B------:R-:W-:Y:S01]  /*1f90*/  UMOV UR38, 0x0 ;  /* 0x0000000000267882 */ /* 0x000fe20000000000 */
[----:B------:R-:W-:-:S02]  /*1fa0*/  UMOV UR39, 0x10000000 ;  /* 0x1000000000277882 */ /* 0x000fc40000000000 */
[----:B------:R-:W-:Y:S02]  /*1fb0*/  ULOP3.LUT UR32, UR15, UR8, URZ, 0xfc, !UPT ;  /* 0x000000080f207292 */ /* 0x000fe4000f8efcff */
[----:B------:R-:W-:Y:S02]  /*1fc0*/  ULOP3.LUT UR8, UR13, UR8, URZ, 0xfc, !UPT ;  /* 0x000000080d087292 */ /* 0x000fe4000f8efcff */
[----:B------:R-:W-:Y:S02]  /*1fd0*/  ULEA UR32, UR32, UR6, 0x1 ;  /* 0x0000000620207291 */ /* 0x000fe4000f8e08ff */
[----:B------:R-:W-:Y:S02]  /*1fe0*/  ULEA UR8, UR8, UR6, 0x1 ;  /* 0x0000000608087291 */ /* 0x000fe4000f8e08ff */
[----:B------:R-:W-:Y:S02]  /*1ff0*/  UIADD3 UR32, UPT, UPT, UR32, 0x4300, URZ ;  /* 0x0000430020207890 */ /* 0x000fe4000fffe0ff */
[----:B------:R-:W-:Y:S01]  /*2000*/  UIADD3 UR8, UPT, UPT, UR8, 0x10300, URZ ;  /* 0x0001030008087890 */ /* 0x000fe2000fffe0ff */
[----:B------:R-:W-:Y:S01]  /*2010*/  UMOV UR12, UR36 ;  /* 0x00000024000c7c82 */ /* 0x000fe20008000000 */
[----:B------:R-:W-:Y:S01]  /*2020*/  UMOV UR9, UR33 ;  /* 0x0000002100097c82 */ /* 0x000fe20008000000 */
[----:B------:R-:W-:Y:S01]  /*2030*/  UMOV UR31, UR26 ;  /* 0x0000001a001f7c82 */ /* 0x000fe20008000000 */
[----:B------:R-:W-:-:S03]  /*2040*/  UMOV UR19, UR29 ;  /* 0x0000001d00137c82 */ /* 0x000fc60008000000 */
[----:B------:R2:W-:Y:S02]  /*2050*/  UTMALDG.3D.MULTICAST.2CTA [UR32], [UR42], UR18, desc[UR38] ;  /* 0x000026202a0073b4 */ /* 0x0005e40008211812 */
[----:B------:R4:W-:Y:S01]  /*2060*/  UTMALDG.3D.MULTICAST.2CTA [UR8], [UR40], UR17, desc[UR38] ;  /* 0x00002608280073b4 */ /* 0x0009e20008211811 */
[----:B--2---:R-:W-:Y:S02]  /*2070*/  UIADD3 UR35, UPT, UPT, UR35, 0x40, URZ ;  /* 0x0000004023237890 */ /* 0x004fe4000fffe0ff */
[----:B----4-:R-:W-:Y:S01]  /*2080*/  UIADD3 UR11, UPT, UPT, UR11, 0x40, URZ ;  /* 0x000000400b0b7890 */ /* 0x010fe2000fffe0ff */
[----:B---3--:R-:W-:Y:S11]  /*2090*/  BRA.U UP2, `(.L_x_31) ;  /* 0xfffffffd02387547 */ /* 0x008ff6000b83ffff */
.L_x_25:
[----:B------:R-:W-:Y:S01]  /*20a0*/  ULEA UR8, UR29, UR6, 0x3 ;  /* 0x000000061d087291 */ /* 0x000fe2000f8e18ff */
[----:B-1----:R-:W-:Y:S01]  /*20b0*/  SHF.L.U32 R2, R15, 0x1f, RZ ;  /* 0x0000001f0f027819 */ /* 0x002fe200000006ff */
[----:B------:R-:W-:Y:S01]  /*20c0*/  @!P1 SYNCS.ARRIVE.TRANS64.A1T0 RZ, [UR6+0xa8], RZ ;  /* 0x0000a8ffffff99a7 */ /* 0x000fe20008100006 */
[----:B------:R-:W-:-:S06]  /*20d0*/  UISETP.GT.AND UP0, UPT, UR23, UR22, UPT ;  /* 0x000000161700728c */ /* 0x000fcc000bf04270 */
[----:B------:R1:W3:Y:S03]  /*20e0*/  SYNCS.PHASECHK.TRANS64.TRYWAIT P1, [UR8+0x30], R2 ;  /* 0x00003002ff0075a7 */ /* 0x0002e60008021108 */
[----:B------:R-:W-:Y:S05]  /*20f0*/  BRA.U !UP0, `(.L_x_32) ;  /* 0x0000000108ec7547 */ /* 0x000fea000b800000 */
[----:B------:R-:W-:Y:S01]  /*2100*/  UIADD3 UR35, UPT, UPT, UR30, UR31, URZ ;  /* 0x0000001f1e237290 */ /* 0x000fe2000fffe0ff */
[----:B------:R-:W-:-:S11]  /*2110*/  UMOV UR38, UR29 ;  /* 0x0000001d00267c82 */ /* 0x000fd60008000000 */
.L_x_40:
[----:B------:R-:W-:Y:S01]  /*2120*/  ULEA UR33, UR38, UR6, 0x3 ;  /* 0x0000000626217291 */ /* 0x000fe2000f8e18ff */
[----:B---3--:R-:W-:Y:S01]  /*2130*/  @P6 MOV R3, 0x8000 ;  /* 0x0000800000036802 */ /* 0x008fe20000000f00 */
[----:B--23--:R-:W-:Y:S10]  /*2140*/  @P1 BRA `(.L_x_33) ;  /* 0x00000000000c1947 */ /* 0x00cff40003800000 */
[----:B------:R-:W-:-:S04]  /*2150*/  SHF.L.U32 R5, R15, 0x1f, RZ ;  /* 0x0000001f0f057819 */ /* 0x000fc800000006ff */
[----:B--2---:R-:W2:Y:S02]  /*2160*/  SYNCS.PHASECHK.TRANS64.TRYWAIT P0, [UR33+0x30], R5 ;  /* 0x00003005ff0075a7 */ /* 0x004ea40008001121 */
[----:B--2---:R-:W-:Y:S05]  /*2170*/  @!P0 BRA `(.L_x_34) ;  /* 0x0000006c00408947 */ /* 0x004fea0003800000 */
.L_x_33:
[----:B------:R3:W-:Y:S01]  /*2180*/  @P6 SYNCS.ARRIVE.TRANS64 RZ, [UR33], R3 ;  /* 0x00000003ffff69a7 */ /* 0x0007e20008000021 */
[----:B------:R-:W-:-:S04]  /*2190*/  ULOP3.LUT UR8, UR28, 0x2, URZ, 0xfc, !UPT ;  /* 0x000000021c087892 */ /* 0x000fc8000f8efcff */
[----:B------:R-:W-:-:S09]  /*21a0*/  UISETP.NE.AND UP0, UPT, UR8, 0x2, UPT ;  /* 0x000000020800788c */ /* 0x000fd2000bf05270 */
[----:B------:R-:W-:Y:S05]  /*21b0*/  BRA.U UP0, `(.L_x_35) ;  /* 0x0000000100047547 */ /* 0x000fea000b800000 */
[----:B------:R-:W-:Y:S05]  /*21c0*/  BPT.TRAP 0x1 ;  /* 0x000000040000795c */ /* 0x000fea0000300000 */
.L_x_35:
[----:B------:R-:W-:Y:S04]  /*21d0*/  BSSY.RECONVERGENT B0, `(.L_x_36) ;  /* 0x0000003000007945 */ /* 0x000fe80003800200 */
[----:B------:R-:W-:Y:S05]  /*21e0*/  @!P4 BRA `(.L_x_37) ;  /* 0x000000000004c947 */ /* 0x000fea0003800000 */
[----:B------:R-:W-:Y:S05]  /*21f0*/  BPT.TRAP 0x1 ;  /* 0x000000040000795c */ /* 0x000fea0000300000 */
.L_x_37:
[----:B------:R-:W-:Y:S05]  /*2200*/  BSYNC.RECONVERGENT B0 ;  /* 0x0000000000007941 */ /* 0x000fea0003800200 */
.L_x_36:
[----:B------:R-:W-:Y:S01]  /*2210*/  UIADD3 UR29, UPT, UPT, UR38, 0x1, URZ ;  /* 0x00000001261d7890 */ /* 0x000fe2000fffe0ff */
[----:B------:R-:W-:Y:S01]  /*2220*/  BSSY.RECONVERGENT B0, `(.L_x_38) ;  /* 0x0000024000007945 */ /* 0x000fe20003800200 */
[----:B--2---:R-:W-:Y:S02]  /*2230*/  ELECT P0, URZ, PT ;  /* 0x0000000000ff782f */ /* 0x004fe40003800000 */
[----:B------:R-:W-:-:S04]  /*2240*/  UISETP.NE.AND UP0, UPT, UR29, 0x6, UPT ;  /* 0x000000061d00788c */ /* 0x000fc8000bf05270 */
[----:B------:R-:W-:Y:S02]  /*2250*/  USEL UR9, URZ, 0x1, UP0 ;  /* 0x00000001ff097887 */ /* 0x000fe40008000000 */
[----:B------:R-:W-:-:S04]  /*2260*/  USEL UR29, UR29, URZ, UP0 ;  /* 0x000000ff1d1d7287 */ /* 0x000fc80008000000 */
[----:B------:R-:W-:Y:S01]  /*2270*/  ULEA UR8, UR29, UR6, 0x3 ;  /* 0x000000061d087291 */ /* 0x000fe2000f8e18ff */
[----:B------:R-:W-:-:S04]  /*2280*/  LOP3.LUT R15, R15, UR9, RZ, 0x3c, !PT ;  /* 0x000000090f0f7c12 */ /* 0x000fc8000f8e3cff */
[----:B-1----:R-:W-:-:S04]  /*2290*/  SHF.L.U32 R2, R15, 0x1f, RZ ;  /* 0x0000001f0f027819 */ /* 0x002fc800000006ff */
[----:B------:R1:W2:Y:S01]  /*22a0*/  SYNCS.PHASECHK.TRANS64.TRYWAIT P1, [UR8+0x30], R2 ;  /* 0x00003002ff0075a7 */ /* 0x0002a20008021108 */
[----:B------:R-:W-:Y:S05]  /*22b0*/  @!P0 BRA `(.L_x_39) ;  /* 0x0000000000688947 */ /* 0x000fea0003800000 */
[----:B------:R-:W-:Y:S02]  /*22c0*/  USHF.L.U32 UR8, UR38, 0xc, URZ ;  /* 0x0000000c26087899 */ /* 0x000fe400080006ff */
[----:B------:R-:W-:Y:S02]  /*22d0*/  USHF.L.U32 UR11, UR31, 0x6, URZ ;  /* 0x000000061f0b7899 */ /* 0x000fe400080006ff */
[----:B------:R-:W-:Y:S02]  /*22e0*/  ULOP3.LUT UR16, UR15, UR8, URZ, 0xfc, !UPT ;  /* 0x000000080f107292 */ /* 0x000fe4000f8efcff */
[----:B------:R-:W-:Y:S02]  /*22f0*/  ULOP3.LUT UR8, UR13, UR8, URZ, 0xfc, !UPT ;  /* 0x000000080d087292 */ /* 0x000fe4000f8efcff */
[----:B------:R-:W-:Y:S02]  /*2300*/  UIADD3 UR44, UP1, UPT, UR24, 0x80, URZ ;  /* 0x00000080182c7890 */ /* 0x000fe4000ff3e0ff */
[----:B------:R-:W-:-:S02]  /*2310*/  ULEA UR16, UR16, UR6, 0x1 ;  /* 0x0000000610107291 */ /* 0x000fc4000f8e08ff */
[----:B------:R-:W-:Y:S02]  /*2320*/  UIADD3 UR42, UP0, UPT, UR24, 0x180, URZ ;  /* 0x00000180182a7890 */ /* 0x000fe4000ff1e0ff */
[----:B------:R-:W-:Y:S02]  /*2330*/  ULEA UR8, UR8, UR6, 0x1 ;  /* 0x0000000608087291 */ /* 0x000fe4000f8e08ff */
[----:B------:R-:W-:Y:S02]  /*2340*/  ULOP3.LUT UR17, UR33, 0xfefffff8, URZ, 0xc0, !UPT ;  /* 0xfefffff821117892 */ /* 0x000fe4000f8ec0ff */
[----:B------:R-:W-:Y:S02]  /*2350*/  UIADD3.X UR45, UPT, UPT, URZ, UR25, URZ, UP1, !UPT ;  /* 0x00000019ff2d7290 */ /* 0x000fe40008ffe4ff */
[----:B------:R-:W-:Y:S02]  /*2360*/  ULOP3.LUT UR19, UR14, UR11, URZ, 0xfc, !UPT ;  /* 0x0000000b0e137292 */ /* 0x000fe4000f8efcff */
[----:B------:R-:W-:-:S02]  /*2370*/  UIADD3 UR16, UPT, UPT, UR16, 0x4300, URZ ;  /* 0x0000430010107890 */ /* 0x000fc4000fffe0ff */
[----:B------:R-:W-:Y:S02]  /*2380*/  UPRMT UR39, URZ, 0x5410, UR5 ;  /* 0x00005410ff277896 */ /* 0x000fe40008000005 */
[----:B------:R-:W-:Y:S02]  /*2390*/  ULOP3.LUT UR11, UR7, UR11, URZ, 0xfc, !UPT ;  /* 0x0000000b070b7292 */ /* 0x000fe4000f8efcff */
[----:B------:R-:W-:Y:S02]  /*23a0*/  UIADD3 UR8, UPT, UPT, UR8, 0x10300, URZ ;  /* 0x0001030008087890 */ /* 0x000fe4000fffe0ff */
[----:B------:R-:W-:Y:S02]  /*23b0*/  UPRMT UR32, URZ, 0x5410, UR4 ;  /* 0x00005410ff207896 */ /* 0x000fe40008000004 */
[----:B------:R-:W-:Y:S01]  /*23c0*/  UIADD3.X UR43, UPT, UPT, URZ, UR25, URZ, UP0, !UPT ;  /* 0x00000019ff2b7290 */ /* 0x000fe200087fe4ff */
[----:B------:R-:W-:Y:S01]  /*23d0*/  UMOV UR40, 0x0 ;  /* 0x0000000000287882 */ /* 0x000fe20000000000 */
[----:B------:R-:W-:Y:S01]  /*23e0*/  UMOV UR41, 0x10000000 ;  /* 0x1000000000297882 */ /* 0x000fe20000000000 */
[----:B------:R-:W-:Y:S01]  /*23f0*/  UMOV UR18, UR34 ;  /* 0x0000002200127c82 */ /* 0x000fe20008000000 */
[----:B------:R-:W-:Y:S01]  /*2400*/  UMOV UR20, UR36 ;  /* 0x0000002400147c82 */ /* 0x000fe20008000000 */
[----:B------:R-:W-:Y:S01]  /*2410*/  UMOV UR12, UR36 ;  /* 0x00000024000c7c82 */ /* 0x000fe20008000000 */
[----:B------:R-:W-:Y:S01]  /*2420*/  UMOV UR9, UR17 ;  /* 0x0000001100097c82 */ /* 0x000fe20008000000 */
[----:B------:R1:W-:Y:S02]  /*2430*/  UTMALDG.3D.MULTICAST.2CTA [UR16], [UR44], UR39, desc[UR40] ;  /* 0x000028102c0073b4 */ /* 0x0003e40008211827 */
[----:B------:R1:W-:Y:S02]  /*2440*/  UTMALDG.3D.MULTICAST.2CTA [UR8], [UR42], UR32, desc[UR40] ;  /* 0x000028082a0073b4 */ /* 0x0003e40008211820 */
[----:B-1----:R-:W-:Y:S01]  /*2450*/  NOP ;  /* 0x0000000000007918 */ /* 0x002fe20000000000 */
.L_x_39:
[----:B------:R-:W-:Y:S05]  /*2460*/  BSYNC.RECONVERGENT B0 ;  /* 0x0000000000007941 */ /* 0x000fea0003800200 */
.L_x_38:
[----:B------:R-:W-:Y:S01]  /*2470*/  UIADD3 UR31, UPT, UPT, UR31, 0x1, URZ ;  /* 0x000000011f1f7890 */ /* 0x000fe2000fffe0ff */
[----:B------:R-:W-:-:S03]  /*2480*/  UMOV UR38, UR29 ;  /* 0x0000001d00267c82 */ /* 0x000fc60008000000 */
[----:B------:R-:W-:-:S09]  /*2490*/  UISETP.NE.AND UP0, UPT, UR31, UR35, UPT ;  /* 0x000000231f00728c */ /* 0x000fd2000bf05270 */
[----:B------:R-:W-:Y:S05]  /*24a0*/  BRA.U UP0, `(.L_x_40) ;  /* 0xfffffffd001c7547 */ /* 0x000fea000b83ffff */
.L_x_32:
[----:B-1----:R-:W-:Y:S01]  /*24b0*/  LEA R2, R14, UR6, 0x3 ;  /* 0x000000060e027c11 */ /* 0x002fe2000f8e18ff */
[----:B------:R-:W-:Y:S01]  /*24c0*/  NOP ;  /* 0x0000000000007918 */ /* 0x000fe20000000000 */
[----:B---3--:R-:W-:Y:S02]  /*24d0*/  SHF.L.U32 R3, R12, 0x1f, RZ ;  /* 0x0000001f0c037819 */ /* 0x008fe400000006ff */
[----:B------:R-:W-:Y:S02]  /*24e0*/  LEA R4, R14, UR6, 0x4 ;  /* 0x000000060e047c11 */ /* 0x000fe4000f8e20ff */
[----:B--2---:R-:W1:Y:S02]  /*24f0*/  SYNCS.PHASECHK.TRANS64.TRYWAIT P0, [R2+URZ+0xb0], R3 ;  /* 0x0000b003020075a7 */ /* 0x004e6400080011ff */
[----:B-1----:R-:W-:Y:S05]  /*2500*/  @!P0 BRA `(.L_x_41) ;  /* 0x0000006800748947 */ /* 0x002fea0003800000 */
.L_x_156:
[----:B------:R-:W2:Y:S01]  /*2510*/  LDS.128 R4, [R4+0x140] ;  /* 0x0001400004047984 */ /* 0x000ea20000000c00 */
[----:B------:R-:W-:Y:S01]  /*2520*/  ISETP.GE.AND P0, PT, R26, 0x1, PT ;  /* 0x000000011a00780c */ /* 0x000fe20003f06270 */
[----:B-1----:R-:W-:Y:S01]  /*2530*/  VIADD R2, R2, 0xc0 ;  /* 0x000000c002027836 */ /* 0x002fe20000000000 */
[----:B------:R-:W-:Y:S01]  /*2540*/  @!PT LDS RZ, [RZ] ;  /* 0x00000000fffff984 */ /* 0x000fe20000000800 */
[----:B------:R-:W-:Y:S01]  /*2550*/  @!PT LDS RZ, [RZ] ;  /* 0x00000000fffff984 */ /* 0x000fe20000000800 */
[----:B------:R-:W-:Y:S01]  /*2560*/  @!PT LDS RZ, [RZ] ;  /* 0x00000000fffff984 */ /* 0x000fe20000000800 */
[----:B------:R-:W-:Y:S01]  /*2570*/  @!PT LDS RZ, [RZ] ;  /* 0x00000000fffff984 */ /* 0x000fe20000000800 */
[----:B------:R1:W-:Y:S06]  /*2580*/  MEMBAR.ALL.CTA ;  /* 0x0000000000007992 */ /* 0x0003ec0000008000 */
[----:B-1----:R-:W1:Y:S01]  /*2590*/  FENCE.VIEW.ASYNC.S ;  /* 0x00000000000073c6 */ /* 0x002e620000000000 */
[----:B------:R-:W-:-:S04]  /*25a0*/  PRMT R2, RZ, 0x654, R2 ;  /* 0x00000654ff027816 */ /* 0x000fc80000000002 */
[----:B-1----:R1:W-:Y:S01]  /*25b0*/  SYNCS.ARRIVE.TRANS64.RED.A1T0 RZ, [R2+URZ], RZ ;  /* 0x000000ff02ff79a7 */ /* 0x0023e200081004ff */
[----:B--2---:R-:W-:-:S13]  /*25c0*/  LOP3.LUT P2, RZ, R6, 0x1, RZ, 0xc0, !PT ;  /* 0x0000000106ff7812 */ /* 0x004fda000784c0ff */
[----:B------:R-:W-:Y:S01]  /*25d0*/  @P2 SHF.R.U32.HI R3, RZ, 0x10, R5 ;  /* 0x00000010ff032819 */ /* 0x000fe20000011605 */
[----:B------:R-:W-:Y:S01]  /*25e0*/  VOTEU.ANY UP0, P2 ;  /* 0x0000000000ff7886 */ /* 0x000fe20001000100 */
[----:B------:R-:W-:Y:S02]  /*25f0*/  @P2 MOV R13, R4 ;  /* 0x00000004000d2202 */ /* 0x000fe40000000f00 */
[----:B------:R-:W-:Y:S02]  /*2600*/  @P2 R2UR.BROADCAST UR8, R3 ;  /* 0x00000000030822ca */ /* 0x000fe400008e0000 */
[----:B------:R-:W-:-:S11]  /*2610*/  @P2 LOP3.LUT R11, R5, 0xffff, RZ, 0xc0, !PT ;  /* 0x0000ffff050b2812 */ /* 0x000fd600078ec0ff */
[----:B------:R-:W-:Y:S01]  /*2620*/  @UP0 UMOV UR36, UR8 ;  /* 0x0000000800240c82 */ /* 0x000fe20008000000 */
[----:B-1----:R-:W-:Y:S05]  /*2630*/  @!P0 BRA `(.L_x_42) ;  /* 0x0000000000b88947 */ /* 0x002fea0003800000 */
[----:B------:R-:W4:Y:S01]  /*2640*/  LDC.64 R4, c[0x0][0xb18] ;  /* 0x0002c600ff047b82 */ /* 0x000f220000000a00 */
[----:B------:R-:W-:-:S07]  /*2650*/  ISETP.NE.AND P3, PT, R26, 0x1, PT ;  /* 0x000000011a00780c */ /* 0x000fce0003f65270 */
[----:B------:R-:W1:Y:S08]  /*2660*/  LDC.64 R6, c[0x0][0xb10] ;  /* 0x0002c400ff067b82 */ /* 0x000e700000000a00 */
[----:B------:R-:W2:Y:S08]  /*2670*/  LDC R17, c[0x0][0xb20] ;  /* 0x0002c800ff117b82 */ /* 0x000eb00000000800 */
[----:B------:R-:W3:Y:S01]  /*2680*/  LDC R18, c[0x0][0xb0c] ;  /* 0x0002c300ff127b82 */ /* 0x000ee20000000800 */
[----:B----4-:R-:W-:Y:S01]  /*2690*/  IMAD.HI.U32 R22, R0, R5, RZ ;  /* 0x0000000500167227 */ /* 0x010fe200078e00ff */
[----:B------:R-:W-:-:S06]  /*26a0*/  ISETP.NE.AND P0, PT, R4, 0x1, PT ;  /* 0x000000010400780c */ /* 0x000fcc0003f05270 */
[----:B------:R-:W4:Y:S01]  /*26b0*/  LDC.64 R2, c[0x0][0xb28] ;  /* 0x0002ca00ff027b82 */ /* 0x000f220000000a00 */
[----:B-1----:R-:W-:-:S04]  /*26c0*/  IMAD.HI.U32 R20, R9, R6, RZ ;  /* 0x0000000609147227 */ /* 0x002fc800078e00ff */
[----:B------:R-:W-:Y:S01]  /*26d0*/  IMAD.HI.U32 R24, R13, R6, RZ ;  /* 0x000000060d187227 */ /* 0x000fe200078e00ff */
[----:B------:R-:W-:Y:S02]  /*26e0*/  SHF.R.U32.HI R20, RZ, R7, R20 ;  /* 0x00000007ff147219 */ /* 0x000fe40000011614 */
[----:B--2---:R-:W-:Y:S01]  /*26f0*/  SHF.R.U32.HI R19, RZ, R17, R22 ;  /* 0x00000011ff137219 */ /* 0x004fe20000011616 */
[----:B------:R-:W-:Y:S01]  /*2700*/  IMAD.HI.U32 R22, R11, R5, RZ ;  /* 0x000000050b167227 */ /* 0x000fe200078e00ff */
[----:B------:R-:W-:Y:S02]  /*2710*/  SHF.R.U32.HI R24, RZ, R7, R24 ;  /* 0x00000007ff187219 */ /* 0x000fe40000011618 */
[----:B------:R-:W-:Y:S02]  /*2720*/  SEL R19, R0, R19, !P0 ;  /* 0x0000001300137207 */ /* 0x000fe40004000000 */
[----:B------:R-:W-:Y:S02]  /*2730*/  SHF.R.U32.HI R22, RZ, R17, R22 ;  /* 0x00000011ff167219 */ /* 0x000fe40000011616 */
[----:B---3--:R-:W-:-:S02]  /*2740*/  ISETP.NE.AND P1, PT, R18, 0x1, PT ;  /* 0x000000011200780c */ /* 0x008fc40003f25270 */
[----:B------:R-:W-:Y:S02]  /*2750*/  SEL R5, R11, R22, !P0 ;  /* 0x000000160b057207 */ /* 0x000fe40004000000 */
[----:B------:R-:W-:Y:S02]  /*2760*/  SEL R21, R9, R20, !P1 ;  /* 0x0000001409157207 */ /* 0x000fe40004800000 */
[----:B------:R-:W-:Y:S01]  /*2770*/  SEL R7, R13, R24, !P1 ;  /* 0x000000180d077207 */ /* 0x000fe20004800000 */
[----:B----4-:R-:W-:Y:S01]  /*2780*/  IMAD.HI.U32 R20, R19, R2, RZ ;  /* 0x0000000213147227 */ /* 0x010fe200078e00ff */
[----:B------:R-:W-:-:S03]  /*2790*/  IADD3 R17, PT, PT, -R5, RZ, RZ ;  /* 0x000000ff05117210 */ /* 0x000fc60007ffe1ff */
        /* <DEDUP_REMOVED lines=11> */
[----:B------:R-:W-:-:S04]  /*2850*/  @!P0 IMAD.HI.U32 R20, R7, R2, RZ ;  /* 0x0000000207148227 */ /* 0x000fc800078e00ff */
[----:B------:R-:W-:Y:S01]  /*2860*/  IMAD.MOV R2, RZ, RZ, -R6 ;  /* 0x000000ffff027224 */ /* 0x000fe200078e0a06 */
[----:B------:R-:W-:-:S03]  /*2870*/  @!P0 SHF.R.U32.HI R20, RZ, R3, R20 ;  /* 0x00000003ff148219 */ /* 0x000fc60000011614 */
[----:B------:R-:W-:Y:S01]  /*2880*/  IMAD R2, R26, R2, R5 ;  /* 0x000000021a027224 */ /* 0x000fe200078e0205 */
        /* <DEDUP_REMOVED lines=9> */
.L_x_42:
[----:B------:R-:W1:Y:S02]  /*2920*/  LDCU UR8, c[0x0][0xb30] ;  /* 0x00016600ff0877ac */ /* 0x000e640008000800 */
[----:B-1----:R-:W-:-:S09]  /*2930*/  UISETP.NE.AND UP0, UPT, UR8, 0x1, UPT ;  /* 0x000000010800788c */ /* 0x002fd2000bf05270 */
[----:B------:R-:W-:Y:S05]  /*2940*/  BRA.U UP0, `(.L_x_43) ;  /* 0x0000000100407547 */ /* 0x000fea000b800000 */
[----:B------:R-:W1:Y:S08]  /*2950*/  LDC.64 R4, c[0x0][0xb10] ;  /* 0x0002c400ff047b82 */ /* 0x000e700000000a00 */
[----:B------:R-:W2:Y:S08]  /*2960*/  LDC.64 R2, c[0x0][0xb18] ;  /* 0x0002c600ff027b82 */ /* 0x000eb00000000a00 */
[----:B------:R-:W3:Y:S08]  /*2970*/  LDC R6, c[0x0][0xb20] ;  /* 0x0002c800ff067b82 */ /* 0x000ef00000000800 */
[----:B------:R-:W4:Y:S01]  /*2980*/  LDC R18, c[0x0][0xb0c] ;  /* 0x0002c300ff127b82 */ /* 0x000f220000000800 */
[----:B-1----:R-:W-:-:S05]  /*2990*/  IMAD.HI.U32 R4, R13, R4, RZ ;  /* 0x000000040d047227 */ /* 0x002fca00078e00ff */
[----:B------:R-:W-:Y:S01]  /*29a0*/  SHF.R.U32.HI R4, RZ, R5, R4 ;  /* 0x00000005ff047219 */ /* 0x000fe20000011604 */
[----:B--2---:R-:W-:Y:S01]  /*29b0*/  IMAD.HI.U32 R3, R11, R3, RZ ;  /* 0x000000030b037227 */ /* 0x004fe200078e00ff */
[----:B------:R-:W-:-:S04]  /*29c0*/  ISETP.NE.AND P0, PT, R2, 0x1, PT ;  /* 0x000000010200780c */ /* 0x000fc80003f05270 */
[----:B---3--:R-:W-:-:S04]  /*29d0*/  SHF.R.U32.HI R6, RZ, R6, R3 ;  /* 0x00000006ff067219 */ /* 0x008fc80000011603 */
[----:B------:R-:W-:Y:S02]  /*29e0*/  SEL R3, R11, R6, !P0 ;  /* 0x000000060b037207 */ /* 0x000fe40004000000 */
[----:B----4-:R-:W-:-:S04]  /*29f0*/  ISETP.NE.AND P1, PT, R18, 0x1, PT ;  /* 0x000000011200780c */ /* 0x010fc80003f25270 */
[----:B------:R-:W-:-:S05]  /*2a00*/  SEL R4, R13, R4, !P1 ;  /* 0x000000040d047207 */ /* 0x000fca0004800000 */
[----:B------:R-:W-:Y:S02]  /*2a10*/  IMAD.IADD R5, R3, 0x1, -R4 ;  /* 0x0000000103057824 */ /* 0x000fe400078e0a04 */
[----:B------:R-:W-:Y:S02]  /*2a20*/  IMAD.IADD R3, R4, 0x1, -R3 ;  /* 0x0000000104037824 */ /* 0x000fe400078e0a03 */
[----:B------:R-:W-:Y:S02]  /*2a30*/  IMAD R13, R5, R18, R13 ;  /* 0x00000012050d7224 */ /* 0x000fe400078e020d */
[----:B------:R-:W-:-:S07]  /*2a40*/  IMAD R11, R3, R2, R11 ;  /* 0x00000002030b7224 */ /* 0x000fce00078e020b */
.L_x_43:
[----:B------:R-:W-:Y:S01]  /*2a50*/  VIADD R14, R14, 0x1 ;  /* 0x000000010e0e7836 */ /* 0x000fe20000000000 */
[----:B------:R-:W-:Y:S01]  /*2a60*/  PLOP3.LUT P1, PT, PT, PT, PT, 0x80, 0x8 ;  /* 0x000000000008781c */ /* 0x000fe20003f2f070 */
[----:B------:R-:W-:Y:S02]  /*2a70*/  IMAD.IADD R21, R13, 0x1, R64 ;  /* 0x000000010d157824 */ /* 0x000fe400078e0240 */
[----:B------:R-:W-:Y:S01]  /*2a80*/  IMAD.IADD R20, R11, 0x1, R62 ;  /* 0x000000010b147824 */ /* 0x000fe200078e023e */
[----:B------:R-:W-:-:S04]  /*2a90*/  ISETP.NE.AND P0, PT, R14, 0x2, PT ;  /* 0x000000020e00780c */ /* 0x000fc80003f05270 */
[----:B------:R-:W-:Y:S02]  /*2aa0*/  SEL R3, RZ, 0x1, P0 ;  /* 0x00000001ff037807 */ /* 0x000fe40000000000 */
[----:B------:R-:W-:Y:S02]  /*2ab0*/  SEL R14, R14, RZ, P0 ;  /* 0x000000ff0e0e7207 */ /* 0x000fe40000000000 */
[----:B------:R-:W-:Y:S01]  /*2ac0*/  LOP3.LUT R12, R12, R3, RZ, 0x3c, !PT ;  /* 0x000000030c0c7212 */ /* 0x000fe200078e3cff */
[----:B------:R-:W-:Y:S06]  /*2ad0*/  @P2 BRA `(.L_x_44) ;  /* 0xfffffff000182947 */ /* 0x000fec000383ffff */
[----:B------:R-:W-:Y:S01]  /*2ae0*/  UIADD3 UR6, UPT, UPT, UR6, 0x30, URZ ;  /* 0x0000003006067890 */ /* 0x000fe2000fffe0ff */
[----:B------:R-:W-:-:S03]  /*2af0*/  SHF.L.U32 R3, R15, 0x1f, RZ ;  /* 0x0000001f0f037819 */ /* 0x000fc600000006ff */
[----:B------:R-:W-:-:S09]  /*2b00*/  ULEA UR4, UR29, UR6, 0x3 ;  /* 0x000000061d047291 */ /* 0x000fd2000f8e18ff */
[----:B------:R-:W1:Y:S02]  /*2b10*/  SYNCS.PHASECHK.TRANS64.TRYWAIT P0, [UR4], R3 ;  /* 0x00000003ff0075a7 */ /* 0x000e640008001104 */
[----:B-1----:R-:W-:Y:S05]  /*2b20*/  @!P0 BRA `(.L_x_45) ;  /* 0x0000006400008947 */ /* 0x002fea0003800000 */
.L_x_158:
[----:B------:R-:W-:-:S04]  /*2b30*/  UIADD3 UR5, UPT, UPT, UR29, 0x1, URZ ;  /* 0x000000011d057890 */ /* 0x000fc8000fffe0ff */
[----:B------:R-:W-:-:S04]  /*2b40*/  UISETP.NE.AND UP0, UPT, UR5, 0x6, UPT ;  /* 0x000000060500788c */ /* 0x000fc8000bf05270 */
[----:B------:R-:W-:Y:S02]  /*2b50*/  USEL UR7, URZ, 0x1, UP0 ;  /* 0x00000001ff077887 */ /* 0x000fe40008000000 */
[----:B------:R-:W-:-:S04]  /*2b60*/  USEL UR5, UR5, URZ, UP0 ;  /* 0x000000ff05057287 */ /* 0x000fc80008000000 */
[----:B------:R-:W-:Y:S01]  /*2b70*/  ULEA UR4, UR5, UR6, 0x3 ;  /* 0x0000000605047291 */ /* 0x000fe2000f8e18ff */
[----:B------:R-:W-:-:S04]  /*2b80*/  LOP3.LUT R2, R15, UR7, RZ, 0x3c, !PT ;  /* 0x000000070f027c12 */ /* 0x000fc8000f8e3cff */
[----:B-1----:R-:W-:-:S04]  /*2b90*/  SHF.L.U32 R3, R2, 0x1f, RZ ;  /* 0x0000001f02037819 */ /* 0x002fc800000006ff */
[----:B------:R-:W1:Y:S02]  /*2ba0*/  SYNCS.PHASECHK.TRANS64.TRYWAIT P0, [UR4], R3 ;  /* 0x00000003ff0075a7 */ /* 0x000e640008001104 */
[----:B-1----:R-:W-:Y:S05]  /*2bb0*/  @!P0 BRA `(.L_x_46) ;  /* 0x0000006000f48947 */ /* 0x002fea0003800000 */
.L_x_160:
        /* <DEDUP_REMOVED lines=9> */
.L_x_162:
        /* <DEDUP_REMOVED lines=9> */
.L_x_164:
        /* <DEDUP_REMOVED lines=9> */
.L_x_166:
[----:B------:R-:W-:-:S04]  /*2d70*/  UIADD3 UR5, UPT, UPT, UR5, 0x1, URZ ;  /* 0x0000000105057890 */ /* 0x000fc8000fffe0ff */
[----:B------:R-:W-:-:S04]  /*2d80*/  UISETP.NE.AND UP0, UPT, UR5, 0x6, UPT ;  /* 0x000000060500788c */ /* 0x000fc8000bf05270 */
[----:B------:R-:W-:Y:S02]  /*2d90*/  USEL UR4, URZ, 0x1, UP0 ;  /* 0x00000001ff047887 */ /* 0x000fe40008000000 */
[----:B------:R-:W-:-:S04]  /*2da0*/  USEL UR5, UR5, URZ, UP0 ;  /* 0x000000ff05057287 */ /* 0x000fc80008000000 */
[----:B------:R-:W-:Y:S01]  /*2db0*/  ULEA UR5, UR5, UR6, 0x3 ;  /* 0x0000000605057291 */ /* 0x000fe2000f8e18ff */
[----:B-1----:R-:W-:-:S04]  /*2dc0*/  LOP3.LUT R3, R2, UR4, RZ, 0x3c, !PT ;  /* 0x0000000402037c12 */ /* 0x002fc8000f8e3cff */
[----:B------:R-:W-:Y:S01]  /*2dd0*/  SHF.L.U32 R3, R3, 0x1f, RZ ;  /* 0x0000001f03037819 */ /* 0x000fe200000006ff */
[----:B----4-:R-:W-:-:S07]  /*2de0*/  IMAD.U32 R0, RZ, RZ, UR5 ;  /* 0x00000005ff007e24 */ /* 0x010fce000f8e00ff */
.L_x_50:
[----:B-1----:R1:W2:Y:S02]  /*2df0*/  SYNCS.PHASECHK.TRANS64.TRYWAIT P0, [R0+URZ], R3 ;  /* 0x00000003000075a7 */ /* 0x0022a400080011ff */
[----:B--2---:R-:W-:Y:S05]  /*2e00*/  @!P0 NANOSLEEP.SYNCS 0x989680 ;  /* 0x009896800000895d */ /* 0x004fea0003900000 */
[----:B------:R-:W2:Y:S02]  /*2e10*/  @!P0 SYNCS.PHASECHK.TRANS64 P0, [R0+URZ], R3 ;  /* 0x00000003000085a7 */ /* 0x000ea400080010ff */
[----:B--2---:R-:W-:Y:S05]  /*2e20*/  @P0 EXIT ;  /* 0x000000000000094d */ /* 0x004fea0003800000 */
[----:B------:R-:W-:Y:S05]  /*2e30*/  BRA `(.L_x_50) ;  /* 0xfffffffc00ec7947 */ /* 0x000fea000383ffff */
.L_x_22:
[----:B------:R-:W-:-:S04]  /*2e40*/  UISETP.NE.AND UP0, UPT, UR37, URZ, UPT ;  /* 0x000000ff2500728c */ /* 0x000fc8000bf05270 */
[----:B------:R-:W-:-:S09]  /*2e50*/  UISETP.NE.OR UP0, UPT, UR10, 0x1, UP0 ;  /* 0x000000010a00788c */ /* 0x000fd20008705670 */
[----:B------:R-:W-:Y:S05]  /*2e60*/  BRA.U UP0, `(.L_x_51) ;  /* 0x00000005004c7547 */ /* 0x000fea000b800000 */
[----:B------:R-:W-:Y:S01]  /*2e70*/  HFMA2 R11, -RZ, RZ, 0, 0 ;  /* 0x00000000ff0b7431 */ /* 0x000fe200000001ff */
[----:B------:R-:W-:Y:S01]  /*2e80*/  ISETP.GE.U32.AND P2, PT, R10, 0x10, PT ;  /* 0x000000100a00780c */ /* 0x000fe20003f46070 */
[----:B------:R-:W-:Y:S01]  /*2e90*/  IMAD.MOV.U32 R12, RZ, RZ, 0x1 ;  /* 0x00000001ff0c7424 */ /* 0x000fe200078e00ff */
[----:B------:R-:W-:Y:S01]  /*2ea0*/  CS2R R8, SRZ ;  /* 0x0000000000087805 */ /* 0x000fe2000001ff00 */
[----:B------:R-:W-:Y:S01]  /*2eb0*/  IMAD.MOV.U32 R3, RZ, RZ, RZ ;  /* 0x000000ffff037224 */ /* 0x000fe200078e00ff */
[----:B------:R-:W-:Y:S01]  /*2ec0*/  UMOV UR4, 0x400 ;  /* 0x0000040000047882 */ /* 0x000fe20000000000 */
[----:B------:R-:W-:Y:S01]  /*2ed0*/  UMOV UR6, URZ ;  /* 0x000000ff00067c82 */ /* 0x000fe20008000000 */
[----:B------:R-:W-:-:S12]  /*2ee0*/  ULEA UR37, UR37, UR4, 0x18 ;  /* 0x0000000425257291 */ /* 0x000fd8000f8ec0ff */
.L_x_55:
[----:B------:R-:W-:Y:S02]  /*2ef0*/  LEA R0, R3, UR37, 0x3 ;  /* 0x0000002503007c11 */ /* 0x000fe4000f8e18ff */
[----:B------:R-:W-:-:S03]  /*2f00*/  SHF.L.U32 R5, R8, 0x1f, RZ ;  /* 0x0000001f08057819 */ /* 0x000fc600000006ff */
[----:B------:R-:W-:Y:S01]  /*2f10*/  VIADD R4, R0, 0x120 ;  /* 0x0000012000047836 */ /* 0x000fe20000000000 */
[----:B------:R-:W2:Y:S02]  /*2f20*/  SYNCS.PHASECHK.TRANS64.TRYWAIT P0, [R0+URZ+0x110], R5 ;  /* 0x00011005000075a7 */ /* 0x000ea400080011ff */
[----:B--2---:R-:W-:Y:S05]  /*2f30*/  @!P0 BRA `(.L_x_52) ;  /* 0x0000006000748947 */ /* 0x004fea0003800000 */
.L_x_167:
[----:B------:R-:W-:Y:S01]  /*2f40*/  ULEA UR5, UR6, UR37, 0x3 ;  /* 0x0000002506057291 */ /* 0x000fe2000f8e18ff */
[----:B------:R-:W-:Y:S01]  /*2f50*/  PRMT R4, RZ, 0x654, R4 ;  /* 0x00000654ff047816 */ /* 0x000fe20000000004 */
[----:B--2---:R-:W-:Y:S01]  /*2f60*/  @!P2 IMAD.MOV.U32 R5, RZ, RZ, 0x10 ;  /* 0x00000010ff05a424 */ /* 0x004fe200078e00ff */
[----:B------:R-:W-:Y:S01]  /*2f70*/  SHF.L.U32 R7, R12, 0x1f, RZ ;  /* 0x0000001f0c077819 */ /* 0x000fe200000006ff */
[----:B------:R-:W-:Y:S01]  /*2f80*/  UIADD3 UR4, UPT, UPT, UR5, 0xb0, URZ ;  /* 0x000000b005047890 */ /* 0x000fe2000fffe0ff */
[----:B------:R2:W-:Y:S05]  /*2f90*/  SYNCS.ARRIVE.TRANS64.RED.A1T0 RZ, [R4+URZ], RZ ;  /* 0x000000ff04ff79a7 */ /* 0x0005ea00081004ff */
[----:B------:R-:W-:Y:S01]  /*2fa0*/  IMAD.U32 R13, RZ, RZ, UR4 ;  /* 0x00000004ff0d7e24 */ /* 0x000fe2000f8e00ff */
[----:B------:R-:W3:Y:S04]  /*2fb0*/  SYNCS.PHASECHK.TRANS64.TRYWAIT P0, [UR5+0xc0], R7 ;  /* 0x0000c007ff0075a7 */ /* 0x000ee80008001105 */
[----:B------:R-:W-:Y:S01]  /*2fc0*/  PRMT R13, R10, 0x654, R13 ;  /* 0x000006540a0d7816 */ /* 0x000fe2000000000d */
[----:B--23--:R-:W-:Y:S06]  /*2fd0*/  @!P0 BRA `(.L_x_53) ;  /* 0x0000006000608947 */ /* 0x00cfec0003800000 */
.L_x_169:
[----:B------:R-:W-:Y:S01]  /*2fe0*/  ULEA UR4, UR6, UR37, 0x4 ;  /* 0x0000002506047291 */ /* 0x000fe2000f8e20ff */
[----:B------:R-:W-:Y:S01]  /*2ff0*/  SEL R2, R13, R2, !P2 ;  /* 0x000000020d027207 */ /* 0x000fe20005000000 */
[----:B------:R-:W-:Y:S01]  /*3000*/  UIADD3 UR5, UPT, UPT, UR5, 0xb0, URZ ;  /* 0x000000b005057890 */ /* 0x000fe2000fffe0ff */
[----:B--2---:R-:W-:Y:S01]  /*3010*/  LEA R0, R11, UR37, 0x3 ;  /* 0x000000250b007c11 */ /* 0x004fe2000f8e18ff */
[----:B------:R-:W-:Y:S01]  /*3020*/  UIADD3 UR4, UPT, UPT, UR4, 0x140, URZ ;  /* 0x0000014004047890 */ /* 0x000fe2000fffe0ff */
[----:B------:R2:W-:Y:S01]  /*3030*/  @!P2 SYNCS.ARRIVE.TRANS64.RED RZ, [R2+URZ], R5 ;  /* 0x0000000502ffa9a7 */ /* 0x0005e200080004ff */
[----:B------:R-:W-:Y:S01]  /*3040*/  UIADD3 UR6, UPT, UPT, UR6, 0x1, URZ ;  /* 0x0000000106067890 */ /* 0x000fe2000fffe0ff */
[----:B------:R-:W-:-:S03]  /*3050*/  VIADD R3, R3, 0x1 ;  /* 0x0000000103037836 */ /* 0x000fc60000000000 */
[----:B------:R-:W-:Y:S02]  /*3060*/  UISETP.NE.AND UP0, UPT, UR6, 0x2, UPT ;  /* 0x000000020600788c */ /* 0x000fe4000bf05270 */
[----:B------:R-:W-:Y:S01]  /*3070*/  ISETP.NE.AND P0, PT, R3, 0x2, PT ;  /* 0x000000020300780c */ /* 0x000fe20003f05270 */
[----:B------:R-:W-:Y:S06]  /*3080*/  UGETNEXTWORKID.BROADCAST [UR4], [UR5] ;  /* 0x00000000040073ca */ /* 0x000fec0008000100 */
[----:B------:R-:W-:Y:S02]  /*3090*/  USEL UR4, URZ, 0x1, UP0 ;  /* 0x00000001ff047887 */ /* 0x000fe40008000000 */
[----:B------:R-:W-:-:S04]  /*30a0*/  USEL UR6, UR6, URZ, UP0 ;  /* 0x000000ff06067287 */ /* 0x000fc80008000000 */
[----:B------:R-:W-:Y:S02]  /*30b0*/  LOP3.LUT R12, R12, UR4, RZ, 0x3c, !PT ;  /* 0x000000040c0c7c12 */ /* 0x000fe4000f8e3cff */
[----:B--2---:R-:W-:-:S04]  /*30c0*/  SHF.L.U32 R5, R9, 0x1f, RZ ;  /* 0x0000001f09057819 */ /* 0x004fc800000006ff */
[----:B------:R-:W2:Y:S02]  /*30d0*/  SYNCS.PHASECHK.TRANS64.TRYWAIT P1, [R0+URZ+0xb0], R5 ;  /* 0x0000b005000075a7 */ /* 0x000ea400080211ff */
[----:B--2---:R-:W-:Y:S05]  /*30e0*/  @!P1 BRA `(.L_x_54) ;  /* 0x0000006000349947 */ /* 0x004fea0003800000 */
.L_x_170:
[----:B------:R-:W-:Y:S01]  /*30f0*/  LEA R4, R11, UR37, 0x4 ;  /* 0x000000250b047c11 */ /* 0x000fe2000f8e20ff */
[----:B--2---:R-:W-:Y:S01]  /*3100*/  VIADD R0, R0, 0xc0 ;  /* 0x000000c000007836 */ /* 0x004fe20000000000 */
[----:B------:R-:W-:Y:S01]  /*3110*/  SEL R3, R3, RZ, P0 ;  /* 0x000000ff03037207 */ /* 0x000fe20000000000 */
[----:B------:R-:W-:-:S03]  /*3120*/  VIADD R11, R11, 0x1 ;  /* 0x000000010b0b7836 */ /* 0x000fc60000000000 */
[----:B------:R-:W2:Y:S01]  /*3130*/  LDS.128 R4, [R4+0x140] ;  /* 0x0001400004047984 */ /* 0x000ea20000000c00 */
[----:B------:R-:W-:Y:S02]  /*3140*/  PRMT R0, RZ, 0x654, R0 ;  /* 0x00000654ff007816 */ /* 0x000fe40000000000 */
[C---:B------:R-:W-:Y:S01]  /*3150*/  ISETP.NE.AND P1, PT, R11.reuse, 0x2, PT ;  /* 0x000000020b00780c */ /* 0x040fe20003f25270 */
[----:B------:R-:W-:Y:S01]  /*3160*/  @!PT LDS RZ, [RZ] ;  /* 0x00000000fffff984 */ /* 0x000fe20000000800 */
[----:B------:R-:W-:Y:S01]  /*3170*/  @!PT LDS RZ, [RZ] ;  /* 0x00000000fffff984 */ /* 0x000fe20000000800 */
[----:B------:R-:W-:Y:S01]  /*3180*/  @!PT LDS RZ, [RZ] ;  /* 0x00000000fffff984 */ /* 0x000fe20000000800 */
[----:B------:R-:W-:Y:S01]  /*3190*/  @!PT LDS RZ, [RZ] ;  /* 0x00000000fffff984 */ /* 0x000fe20000000800 */
[----:B------:R3:W-:Y:S06]  /*31a0*/  MEMBAR.ALL.CTA ;  /* 0x0000000000007992 */ /* 0x0007ec0000008000 */
[----:B---3--:R-:W3:Y:S01]  /*31b0*/  FENCE.VIEW.ASYNC.S ;  /* 0x00000000000073c6 */ /* 0x008ee20000000000 */
[----:B------:R-:W-:Y:S01]  /*31c0*/  SEL R11, R11, RZ, P1 ;  /* 0x000000ff0b0b7207 */ /* 0x000fe20000800000 */
[----:B---3--:R3:W-:Y:S01]  /*31d0*/  SYNCS.ARRIVE.TRANS64.RED.A1T0 RZ, [R0+URZ], RZ ;  /* 0x000000ff00ff79a7 */ /* 0x0087e200081004ff */
[----:B--2---:R-:W-:-:S02]  /*31e0*/  LOP3.LUT P3, RZ, R6, 0x1, RZ, 0xc0, !PT ;  /* 0x0000000106ff7812 */ /* 0x004fc4000786c0ff */
[----:B------:R-:W-:-:S04]  /*31f0*/  SEL R5, RZ, 0x1, P0 ;  /* 0x00000001ff057807 */ /* 0x000fc80000000000 */
[----:B------:R-:W-:Y:S02]  /*3200*/  LOP3.LUT R8, R8, R5, RZ, 0x3c, !PT ;  /* 0x0000000508087212 */ /* 0x000fe400078e3cff */
[----:B---3--:R-:W-:-:S04]  /*3210*/  SEL R0, RZ, 0x1, P1 ;  /* 0x00000001ff007807 */ /* 0x008fc80000800000 */
[----:B------:R-:W-:Y:S01]  /*3220*/  LOP3.LUT R9, R9, R0, RZ, 0x3c, !PT ;  /* 0x0000000009097212 */ /* 0x000fe200078e3cff */
[----:B------:R-:W-:Y:S06]  /*3230*/  @P3 BRA `(.L_x_55) ;  /* 0xfffffffc002c3947 */ /* 0x000fec000383ffff */
[----:B------:R-:W-:Y:S01]  /*3240*/  ULEA UR5, UR6, UR37, 0x3 ;  /* 0x0000002506057291 */ /* 0x000fe2000f8e18ff */
[----:B------:R-:W-:-:S08]  /*3250*/  SHF.L.U32 R3, R12, 0x1f, RZ ;  /* 0x0000001f0c037819 */ /* 0x000fd000000006ff */
[----:B------:R-:W2:Y:S02]  /*3260*/  SYNCS.PHASECHK.TRANS64 P0, [UR5+0xc0], R3 ;  /* 0x0000c003ff0075a7 */ /* 0x000ea40008001005 */
[----:B--2---:R-:W-:Y:S05]  /*3270*/  @P0 BRA `(.L_x_56) ;  /* 0x0000000000080947 */ /* 0x004fea0003800000 */
[----:B------:R-:W2:Y:S02]  /*3280*/  SYNCS.PHASECHK.TRANS64.TRYWAIT P0, [UR5+0xc0], R3 ;  /* 0x0000c003ff0075a7 */ /* 0x000ea40008001105 */
[----:B--2---:R-:W-:Y:S05]  /*3290*/  @!P0 BRA `(.L_x_57) ;  /* 0x0000005c00dc8947 */ /* 0x004fea0003800000 */
.L_x_56:
[----:B------:R-:W-:-:S04]  /*32a0*/  UIADD3 UR4, UPT, UPT, UR6, 0x1, URZ ;  /* 0x0000000106047890 */ /* 0x000fc8000fffe0ff */
[----:B------:R-:W-:-:S04]  /*32b0*/  UISETP.NE.AND UP0, UPT, UR4, 0x2, UPT ;  /* 0x000000020400788c */ /* 0x000fc8000bf05270 */
[----:B------:R-:W-:Y:S02]  /*32c0*/  USEL UR7, URZ, 0x1, UP0 ;  /* 0x00000001ff077887 */ /* 0x000fe40008000000 */
[----:B------:R-:W-:-:S04]  /*32d0*/  USEL UR4, UR4, URZ, UP0 ;  /* 0x000000ff04047287 */ /* 0x000fc80008000000 */
[----:B------:R-:W-:Y:S01]  /*32e0*/  ULEA UR4, UR4, UR37, 0x3 ;  /* 0x0000002504047291 */ /* 0x000fe2000f8e18ff */
[----:B--2---:R-:W-:-:S04]  /*32f0*/  LOP3.LUT R3, R12, UR7, RZ, 0x3c, !PT ;  /* 0x000000070c037c12 */ /* 0x004fc8000f8e3cff */
[----:B------:R-:W-:-:S04]  /*3300*/  SHF.L.U32 R0, R3, 0x1f, RZ ;  /* 0x0000001f03007819 */ /* 0x000fc800000006ff */
[----:B------:R-:W2:Y:S02]  /*3310*/  SYNCS.PHASECHK.TRANS64 P0, [UR4+0xc0], R0 ;  /* 0x0000c000ff0075a7 */ /* 0x000ea40008001004 */
[----:B-12---:R-:W-:Y:S05]  /*3320*/  @P0 EXIT ;  /* 0x000000000000094d */ /* 0x006fea0003800000 */
[----:B------:R-:W-:Y:S02]  /*3330*/  SHF.L.U32 R3, R3, 0x1f, RZ ;  /* 0x0000001f03037819 */ /* 0x000fe400000006ff */
[----:B------:R-:W-:-:S07]  /*3340*/  MOV R0, UR4 ;  /* 0x0000000400007c02 */ /* 0x000fce0008000f00 */
.L_x_58:
[----:B-1----:R1:W2:Y:S02]  /*3350*/  SYNCS.PHASECHK.TRANS64.TRYWAIT P0, [R0+URZ+0xc0], R3 ;  /* 0x0000c003000075a7 */ /* 0x0022a400080011ff */
[----:B--2---:R-:W-:Y:S05]  /*3360*/  @!P0 NANOSLEEP.SYNCS 0x989680 ;  /* 0x009896800000895d */ /* 0x004fea0003900000 */
[----:B------:R-:W2:Y:S02]  /*3370*/  @!P0 SYNCS.PHASECHK.TRANS64 P0, [R0+URZ+0xc0], R3 ;  /* 0x0000c003000085a7 */ /* 0x000ea400080010ff */
[----:B--2---:R-:W-:Y:S05]  /*3380*/  @P0 EXIT ;  /* 0x000000000000094d */ /* 0x004fea0003800000 */
[----:B------:R-:W-:Y:S05]  /*3390*/  BRA `(.L_x_58) ;  /* 0xfffffffc00ec7947 */ /* 0x000fea000383ffff */
.L_x_51:
[----:B------:R-:W-:Y:S05]  /*33a0*/  BRA.U UP3, `(.L_x_59) ;  /* 0x0000001103d07547 */ /* 0x000fea000b800000 */
[----:B------:R-:W-:Y:S01]  /*33b0*/  UMOV UR4, 0x40 ;  /* 0x0000004000047882 */ /* 0x000fe20000000000 */
[----:B------:R-:W-:Y:S01]  /*33c0*/  NOP ;  /* 0x0000000000007918 */ /* 0x000fe20000000000 */
[----:B------:R-:W-:Y:S01]  /*33d0*/  ULEA UR4, UR37, UR4, 0x18 ;  /* 0x0000000425047291 */ /* 0x000fe2000f8ec0ff */
[----:B------:R-:W-:Y:S02]  /*33e0*/  UMOV UR5, 0x400 ;  /* 0x0000040000057882 */ /* 0x000fe40000000000 */
[----:B------:R-:W-:-:S06]  /*33f0*/  ULEA UR37, UR37, UR5, 0x18 ;  /* 0x0000000525257291 */ /* 0x000fcc000f8ec0ff */
[----:B------:R-:W2:Y:S02]  /*3400*/  LDS.U8 R2, [UR4+0x1c] ;  /* 0x00001c04ff027984 */ /* 0x000ea40008000000 */
[----:B--2---:R-:W-:-:S13]  /*3410*/  ISETP.NE.AND P0, PT, R2, RZ, PT ;  /* 0x000000ff0200720c */ /* 0x004fda0003f05270 */
[----:B------:R-:W-:Y:S05]  /*3420*/  @P0 BRA `(.L_x_60) ;  /* 0x0000000400080947 */ /* 0x000fea0003800000 */
[----:B------:R-:W-:Y:S02]  /*3430*/  UISETP.NE.U32.AND UP0, UPT, UR9, 0x1, UPT ;  /* 0x000000010900788c */ /* 0x000fe4000bf05070 */
[----:B------:R-:W-:-:S07]  /*3440*/  UIADD3 UR6, UPT, UPT, UR4, 0x8, URZ ;  /* 0x0000000804067890 */ /* 0x000fce000fffe0ff */
[----:B------:R-:W-:Y:S05]  /*3450*/  BRA.U !UP0, `(.L_x_61) ;  /* 0x00000001089c7547 */ /* 0x000fea000b800000 */
[----:B------:R-:W-:Y:S01]  /*3460*/  ELECT P0, URZ, PT ;  /* 0x0000000000ff782f */ /* 0x000fe20003800000 */
[----:B------:R-:W-:-:S12]  /*3470*/  BSSY B0, `(.L_x_61) ;  /* 0x0000025000007945 */ /* 0x000fd80003800000 */
[----:B------:R-:W-:Y:S05]  /*3480*/  @!P0 BRA `(.L_x_62) ;  /* 0x00000000008c8947 */ /* 0x000fea0003800000 */
[----:B------:R-:W-:-:S05]  /*3490*/  UMOV UR5, 0x10 ;  /* 0x0000001000057882 */ /* 0x000fca0000000000 */
[----:B------:R-:W-:Y:S04]  /*34a0*/  DEPBAR.LE SB2, 0x36 ;  /* 0x0000ad800000791a */ /* 0x000fe80000000000 */
[----:B------:R-:W2:Y:S02]  /*34b0*/  UTCATOMSWS.2CTA.FIND_AND_SET.ALIGN UP1, UR5, UR5 ;  /* 0x00000005000575e3 */ /* 0x000ea40008220800 */
[----:B--2---:R-:W-:Y:S01]  /*34c0*/  MOV R11, UR5 ;  /* 0x00000005000b7c02 */ /* 0x004fe20008000f00 */
[----:B------:R-:W-:Y:S06]  /*34d0*/  BRA.U UP1, `(.L_x_63) ;  /* 0x0000000101187547 */ /* 0x000fec000b800000 */
.L_x_64:
[----:B------:R-:W-:Y:S05]  /*34e0*/  NANOSLEEP 0x64 ;  /* 0x000000640000795d */ /* 0x000fea0003800000 */
[----:B------:R-:W-:-:S05]  /*34f0*/  UMOV UR5, 0x10 ;  /* 0x0000001000057882 */ /* 0x000fca0000000000 */
[----:B------:R-:W-:Y:S04]  /*3500*/  DEPBAR.LE SB2, 0x36 ;  /* 0x0000ad800000791a */ /* 0x000fe80000000000 */
[----:B------:R-:W2:Y:S02]  /*3510*/  UTCATOMSWS.2CTA.FIND_AND_SET.ALIGN UP1, UR5, UR5 ;  /* 0x00000005000575e3 */ /* 0x000ea40008220800 */
[----:B--2---:R-:W-:Y:S01]  /*3520*/  MOV R11, UR5 ;  /* 0x00000005000b7c02 */ /* 0x004fe20008000f00 */
[----:B------:R-:W-:Y:S05]  /*3530*/  BRA.U !UP1, `(.L_x_64) ;  /* 0xfffffffd09e87547 */ /* 0x000fea000b83ffff */
.L_x_63:
[----:B------:R-:W2:Y:S01]  /*3540*/  LDS R5, [UR4+0x10] ;  /* 0x00001004ff057984 */ /* 0x000ea20008000800 */
[----:B------:R-:W-:Y:S01]  /*3550*/  IMAD.U32 R3, RZ, RZ, UR37 ;  /* 0x00000025ff037e24 */ /* 0x000fe2000f8e00ff */
[----:B------:R-:W-:-:S03]  /*3560*/  MOV R2, UR8 ;  /* 0x0000000800027c02 */ /* 0x000fc60008000f00 */
[----:B------:R-:W-:Y:S01]  /*3570*/  VIADD R3, R3, 0x160 ;  /* 0x0000016003037836 */ /* 0x000fe20000000000 */
[----:B--2---:R-:W-:-:S04]  /*3580*/  SHF.L.U32 R5, R5, 0x1f, RZ ;  /* 0x0000001f05057819 */ /* 0x004fc800000006ff */
[----:B------:R-:W2:Y:S02]  /*3590*/  SYNCS.PHASECHK.TRANS64.TRYWAIT P0, [UR4+0x8], R5 ;  /* 0x00000805ff0075a7 */ /* 0x000ea40008001104 */
[----:B--2---:R-:W-:Y:S05]  /*35a0*/  @P0 BRA `(.L_x_65) ;  /* 0x0000000000080947 */ /* 0x004fea0003800000 */
[----:B------:R-:W2:Y:S02]  /*35b0*/  SYNCS.PHASECHK.TRANS64.TRYWAIT P0, [UR4+0x8], R5 ;  /* 0x00000805ff0075a7 */ /* 0x000ea40008001104 */
[----:B--2---:R-:W-:Y:S05]  /*35c0*/  @!P0 BRA `(.L_x_66) ;  /* 0x0000005c00288947 */ /* 0x004fea0003800000 */
.L_x_65:
[----:B--2---:R-:W-:Y:S01]  /*35d0*/  HFMA2 R4, -RZ, RZ, 0, 5.9604644775390625e-08 ;  /* 0x00000001ff047431 */ /* 0x004fe200000001ff */
[----:B------:R-:W-:Y:S01]  /*35e0*/  UPRMT UR5, UR8, 0x654, UR6 ;  /* 0x0000065408057896 */ /* 0x000fe20008000006 */
[----:B------:R-:W-:Y:S01]  /*35f0*/  IMAD.MOV.U32 R6, RZ, RZ, 0xffff ;  /* 0x0000ffffff067424 */ /* 0x000fe200078e00ff */
[----:B------:R-:W-:Y:S01]  /*3600*/  PRMT R2, R2, 0x654, R3 ;  /* 0x0000065402027816 */ /* 0x000fe20000000003 */
[----:B------:R-:W-:Y:S02]  /*3610*/  IMAD.MOV.U32 R5, RZ, RZ, 0x4 ;  /* 0x00000004ff057424 */ /* 0x000fe400078e00ff */
[----:B------:R-:W-:Y:S01]  /*3620*/  IMAD.SHL.U32 R9, R11, 0x20, RZ ;  /* 0x000000200b097824 */ /* 0x000fe200078e00ff */
[----:B------:R-:W-:Y:S02]  /*3630*/  MOV R3, UR5 ;  /* 0x0000000500037c02 */ /* 0x000fe40008000f00 */
[-C--:B------:R-:W-:Y:S01]  /*3640*/  SHF.L.U32 R7, R6, R11.reuse, RZ ;  /* 0x0000000b06077219 */ /* 0x080fe200000006ff */
[----:B------:R2:W-:Y:S01]  /*3650*/  SYNCS.ARRIVE.TRANS64.RED RZ, [UR5], R5 ;  /* 0x00000005ffff79a7 */ /* 0x0005e20008000405 */
[----:B------:R-:W-:Y:S01]  /*3660*/  SHF.L.U32 R6, R4, R11, RZ ;  /* 0x0000000b04067219 */ /* 0x000fe200000006ff */
[----:B------:R2:W-:Y:S04]  /*3670*/  STS [UR37+0x160], R9 ;  /* 0x00016009ff007988 */ /* 0x0005e80008000825 */
[----:B------:R2:W-:Y:S04]  /*3680*/  STAS [R2.64], R11 ;  /* 0x0000000b02007dbd */ /* 0x0005e8000c0008ff */
[----:B------:R2:W-:Y:S04]  /*3690*/  ATOMS.OR RZ, [UR4+0x14], R7 ;  /* 0x00001407ffff798c */ /* 0x0005e8000b000004 */
[----:B------:R2:W-:Y:S04]  /*36a0*/  ATOMS.OR RZ, [UR4+0x18], R6 ;  /* 0x00001806ffff798c */ /* 0x0005e8000b000004 */
[----:B------:R2:W-:Y:S02]  /*36b0*/  ATOMS.XOR RZ, [UR4+0x10], R4 ;  /* 0x00001004ffff798c */ /* 0x0005e4000b800004 */
.L_x_62:
[----:B-1----:R-:W-:Y:S05]  /*36c0*/  BSYNC B0 ;  /* 0x0000000000007941 */ /* 0x002fea0003800000 */
.L_x_61:
[----:B------:R-:W-:Y:S05]  /*36d0*/  BRA.U UP0, `(.L_x_67) ;  /* 0x00000001006c7547 */ /* 0x000fea000b800000 */
[----:B------:R-:W-:-:S03]  /*36e0*/  UMOV UR5, 0xffffffff ;  /* 0xffffffff00057882 */ /* 0x000fc60000000000 */
[----:B------:R-:W-:Y:S05]  /*36f0*/  BRA.DIV UR5, `(.L_x_68) ;  /* 0x0000005a05f47947 */ /* 0x000fea000b800000 */
[----:B------:R-:W-:-:S13]  /*3700*/  ELECT P6, URZ, PT ;  /* 0x0000000000ff782f */ /* 0x000fda00038c0000 */
.L_x_174:
[----:B------:R-:W-:Y:S05]  /*3710*/  @!P6 BRA `(.L_x_67) ;  /* 0x00000000005ce947 */ /* 0x000fea0003800000 */
[----:B--2---:R-:W2:Y:S02]  /*3720*/  LDS R3, [UR4+0x10] ;  /* 0x00001004ff037984 */ /* 0x004ea40008000800 */
[----:B--2---:R-:W-:-:S04]  /*3730*/  SHF.L.U32 R3, R3, 0x1f, RZ ;  /* 0x0000001f03037819 */ /* 0x004fc800000006ff */
[----:B------:R-:W2:Y:S02]  /*3740*/  SYNCS.PHASECHK.TRANS64.TRYWAIT P0, [UR4+0x8], R3 ;  /* 0x00000803ff0075a7 */ /* 0x000ea40008001104 */
[----:B--2---:R-:W-:Y:S05]  /*3750*/  @P0 BRA `(.L_x_69) ;  /* 0x0000000000080947 */ /* 0x004fea0003800000 */
[----:B------:R-:W2:Y:S02]  /*3760*/  SYNCS.PHASECHK.TRANS64.TRYWAIT P0, [UR4+0x8], R3 ;  /* 0x00000803ff0075a7 */ /* 0x000ea40008001104 */
[----:B--2---:R-:W-:Y:S05]  /*3770*/  @!P0 BRA `(.L_x_70) ;  /* 0x0000005800f48947 */ /* 0x004fea0003800000 */
.L_x_69:
[----:B------:R-:W3:Y:S01]  /*3780*/  LDS R5, [UR37+0x160] ;  /* 0x00016025ff057984 */ /* 0x000ee20008000800 */
[----:B--2---:R-:W-:Y:S02]  /*3790*/  HFMA2 R2, -RZ, RZ, 0, 5.9604644775390625e-08 ;  /* 0x00000001ff027431 */ /* 0x004fe400000001ff */
[----:B------:R-:W-:Y:S01]  /*37a0*/  IMAD.MOV.U32 R3, RZ, RZ, 0xffff ;  /* 0x0000ffffff037424 */ /* 0x000fe200078e00ff */
[----:B------:R-:W-:Y:S01]  /*37b0*/  UPRMT UR5, UR8, 0x654, UR6 ;  /* 0x0000065408057896 */ /* 0x000fe20008000006 */
[----:B---3--:R-:W-:-:S03]  /*37c0*/  IMAD.SHL.U32 R4, R5, 0x20, RZ ;  /* 0x0000002005047824 */ /* 0x008fc600078e00ff */
[-C--:B------:R-:W-:Y:S02]  /*37d0*/  SHF.L.U32 R3, R3, R5.reuse, RZ ;  /* 0x0000000503037219 */ /* 0x080fe400000006ff */
[----:B------:R-:W-:Y:S01]  /*37e0*/  SHF.L.U32 R5, R2, R5, RZ ;  /* 0x0000000502057219 */ /* 0x000fe200000006ff */
[----:B------:R3:W-:Y:S04]  /*37f0*/  STS [UR37+0x160], R4 ;  /* 0x00016004ff007988 */ /* 0x0007e80008000825 */
[----:B------:R3:W-:Y:S04]  /*3800*/  ATOMS.OR RZ, [UR4+0x14], R3 ;  /* 0x00001403ffff798c */ /* 0x0007e8000b000004 */
[----:B------:R3:W-:Y:S01]  /*3810*/  ATOMS.OR RZ, [UR4+0x18], R5 ;  /* 0x00001805ffff798c */ /* 0x0007e2000b000004 */
[----:B------:R-:W-:Y:S03]  /*3820*/  SYNCS.ARRIVE.TRANS64.RED.A1T0 RZ, [UR5], RZ ;  /* 0x000000ffffff79a7 */ /* 0x000fe60008100405 */
[----:B------:R3:W-:Y:S01]  /*3830*/  ATOMS.XOR RZ, [UR4+0x10], R2 ;  /* 0x00001002ffff798c */ /* 0x0007e2000b800004 */
[----:B------:R-:W-:Y:S05]  /*3840*/  BRA `(.L_x_67) ;  /* 0x0000000000107947 */ /* 0x000fea0003800000 */
.L_x_60:
[----:B------:R-:W-:-:S05]  /*3850*/  MOV R2, 0xffffffff ;  /* 0xffffffff00027802 */ /* 0x000fca0000000f00 */
[----:B------:R2:W-:Y:S02]  /*3860*/  STS [UR37+0x160], R2 ;  /* 0x00016002ff007988 */ /* 0x0005e40008000825 */
[----:B--2---:R-:W-:Y:S02]  /*3870*/  MOV R2, 0x3890 ;  /* 0x0000389000027802 */ /* 0x004fe40000000f00 */
[----:B-1---5:R-:W-:Y:S05]  /*3880*/  CALL.REL.NOINC `($__internal_1_$__cuda_sm10x_tcgen05_guardrail_trap_phase_invalid_during_alloc) ;  /* 0x0000006000c87944 */ /* 0x022fea0003c00000 */
.L_x_67:
[----:B------:R-:W-:Y:S05]  /*3890*/  WARPSYNC.ALL ;  /* 0x0000000000007948 */ /* 0x000fea0003800000 */
[----:B------:R-:W4:Y:S01]  /*38a0*/  S2UR UR5, SR_CgaCtaId ;  /* 0x00000000000579c3 */ /* 0x000f220000008800 */
[----:B------:R-:W-:Y:S01]  /*38b0*/  UMOV UR4, 0x400 ;  /* 0x0000040000047882 */ /* 0x000fe20000000000 */
[----:B------:R-:W-:-:S06]  /*38c0*/  NOP ;  /* 0x0000000000007918 */ /* 0x000fcc0000000000 */
[----:B------:R-:W-:Y:S06]  /*38d0*/  BAR.ARV 0x6, 0xa0 ;  /* 0x0182800000007b1d */ /* 0x000fec0000002000 */
[----:B------:R-:W1:Y:S01]  /*38e0*/  LDCU UR6, c[0x0][0x38c] ;  /* 0x00007180ff0677ac */ /* 0x000e620008000800 */
[----:B------:R-:W-:Y:S01]  /*38f0*/  LOP3.LUT R0, R0, 0xffff, RZ, 0xc0, !PT ;  /* 0x0000ffff00007812 */ /* 0x000fe200078ec0ff */
[----:B--2---:R-:W-:Y:S01]  /*3900*/  IMAD.MOV.U32 R9, RZ, RZ, 0x1 ;  /* 0x00000001ff097424 */ /* 0x004fe200078e00ff */
[----:B------:R-:W-:Y:S01]  /*3910*/  LOP3.LUT R8, R8, 0xffff, RZ, 0xc0, !PT ;  /* 0x0000ffff08087812 */ /* 0x000fe200078ec0ff */
[----:B------:R-:W-:Y:S01]  /*3920*/  UMOV UR17, URZ ;  /* 0x000000ff00117c82 */ /* 0x000fe20008000000 */
[----:B------:R-:W-:Y:S01]  /*3930*/  R2UR UR11, R0 ;  /* 0x00000000000b72ca */ /* 0x000fe200000e0000 */
[----:B------:R-:W-:Y:S01]  /*3940*/  UMOV UR16, URZ ;  /* 0x000000ff00107c82 */ /* 0x000fe20008000000 */
[----:B------:R-:W-:Y:S01]  /*3950*/  R2UR UR12, R8 ;  /* 0x00000000080c72ca */ /* 0x000fe200000e0000 */
[----:B------:R-:W-:Y:S01]  /*3960*/  IMAD.MOV.U32 R8, RZ, RZ, RZ ;  /* 0x000000ffff087224 */ /* 0x000fe200078e00ff */
[----:B------:R-:W-:Y:S01]  /*3970*/  UMOV UR15, URZ ;  /* 0x000000ff000f7c82 */ /* 0x000fe20008000000 */
[----:B----4-:R-:W-:-:S02]  /*3980*/  ULEA UR5, UR5, UR4, 0x18 ;  /* 0x0000000405057291 */ /* 0x010fc4000f8ec0ff */
[----:B------:R-:W-:Y:S02]  /*3990*/  UISETP.NE.AND UP2, UPT, UR9, URZ, UPT ;  /* 0x000000ff0900728c */ /* 0x000fe4000bf45270 */
[----:B------:R-:W-:Y:S02]  /*39a0*/  UIADD3 UR20, UPT, UPT, UR5, 0x4300, URZ ;  /* 0x0000430005147890 */ /* 0x000fe4000fffe0ff */
[----:B------:R-:W-:Y:S02]  /*39b0*/  UIADD3 UR19, UPT, UPT, UR5, 0x10300, URZ ;  /* 0x0001030005137890 */ /* 0x000fe4000fffe0ff */
[----:B-1----:R-:W-:Y:S01]  /*39c0*/  UIADD3 UR6, UPT, UPT, UR6, 0x3f, URZ ;  /* 0x0000003f06067890 */ /* 0x002fe2000fffe0ff */
[----:B---3--:R-:W1:Y:S01]  /*39d0*/  LDS R2, [UR5+0x160] ;  /* 0x00016005ff027984 */ /* 0x008e620008000800 */
[----:B------:R-:W-:Y:S02]  /*39e0*/  USHF.R.U32.HI UR20, URZ, 0x4, UR20 ;  /* 0x00000004ff147899 */ /* 0x000fe40008011614 */
[----:B------:R-:W-:-:S02]  /*39f0*/  USHF.R.S32.HI UR4, URZ, 0x1f, UR6 ;  /* 0x0000001fff047899 */ /* 0x000fc40008011406 */
[----:B------:R-:W-:Y:S02]  /*3a00*/  USHF.R.U32.HI UR19, URZ, 0x4, UR19 ;  /* 0x00000004ff137899 */ /* 0x000fe40008011613 */
[----:B------:R-:W-:Y:S01]  /*3a10*/  ULEA.HI UR4, UR4, UR6, URZ, 0x6 ;  /* 0x0000000604047291 */ /* 0x000fe2000f8f30ff */
[----:B------:R-:W-:Y:S01]  /*3a20*/  UMOV UR28, 0x0 ;  /* 0x00000000001c7882 */ /* 0x000fe20000000000 */
[----:B------:R-:W-:Y:S02]  /*3a30*/  UMOV UR29, 0x8218010 ;  /* 0x08218010001d7882 */ /* 0x000fe40000000000 */
[----:B------:R-:W-:Y:S02]  /*3a40*/  USHF.R.S32.HI UR4, URZ, 0x6, UR4 ;  /* 0x00000006ff047899 */ /* 0x000fe40008011404 */
[----:B------:R-:W-:Y:S02]  /*3a50*/  ULOP3.LUT UR20, UR20, 0x3fff, URZ, 0xc0, !UPT ;  /* 0x00003fff14147892 */ /* 0x000fe4000f8ec0ff */
[----:B------:R-:W-:-:S02]  /*3a60*/  UISETP.LT.AND UP0, UPT, UR4, 0x1, UPT ;  /* 0x000000010400788c */ /* 0x000fc4000bf01270 */
[----:B------:R-:W-:Y:S02]  /*3a70*/  ULOP3.LUT UR19, UR19, 0x3fff, URZ, 0xc0, !UPT ;  /* 0x00003fff13137892 */ /* 0x000fe4000f8ec0ff */
[----:B------:R-:W-:Y:S01]  /*3a80*/  USEL UR18, UR4, 0x1, !UP0 ;  /* 0x0000000104127887 */ /* 0x000fe2000c000000 */
[----:B------:R-:W-:Y:S01]  /*3a90*/  UMOV UR26, 0x0 ;  /* 0x00000000001a7882 */ /* 0x000fe20000000000 */
[----:B------:R-:W-:Y:S01]  /*3aa0*/  UMOV UR27, 0x8218010 ;  /* 0x08218010001b7882 */ /* 0x000fe20000000000 */
[----:B------:R-:W-:Y:S01]  /*3ab0*/  UMOV UR24, 0x0 ;  /* 0x0000000000187882 */ /* 0x000fe20000000000 */
[----:B------:R-:W-:Y:S01]  /*3ac0*/  UMOV UR25, 0x8218010 ;  /* 0x0821801000197882 */ /* 0x000fe20000000000 */
[----:B------:R-:W-:Y:S01]  /*3ad0*/  UMOV UR22, 0x0 ;  /* 0x0000000000167882 */ /* 0x000fe20000000000 */
[----:B------:R-:W-:Y:S01]  /*3ae0*/  UMOV UR23, 0x8218010 ;  /* 0x0821801000177882 */ /* 0x000fe20000000000 */
[----:B-1----:R-:W-:Y:S02]  /*3af0*/  R2UR UR21, R2 ;  /* 0x00000000021572ca */ /* 0x002fe400000e0000 */
[----:B------:R-:W-:-:S13]  /*3b00*/  CS2R R2, SRZ ;  /* 0x0000000000027805 */ /* 0x000fda000001ff00 */
.L_x_78:
[C---:B------:R-:W-:Y:S02]  /*3b10*/  LEA R0, R8.reuse, UR5, 0x3 ;  /* 0x0000000508007c11 */ /* 0x040fe4000f8e18ff */
[----:B------:R-:W-:Y:S02]  /*3b20*/  SHF.L.U32 R5, R3, 0x1f, RZ ;  /* 0x0000001f03057819 */ /* 0x000fe400000006ff */
[----:B------:R-:W-:Y:S02]  /*3b30*/  LEA R4, R8, UR5, 0x4 ;  /* 0x0000000508047c11 */ /* 0x000fe4000f8e20ff */
[----:B------:R-:W1:Y:S02]  /*3b40*/  SYNCS.PHASECHK.TRANS64.TRYWAIT P0, [R0+URZ+0xb0], R5 ;  /* 0x0000b005000075a7 */ /* 0x000e6400080011ff */
[----:B-1-34-:R-:W-:Y:S05]  /*3b50*/  @!P0 BRA `(.L_x_71) ;  /* 0x0000005800148947 */ /* 0x01afea0003800000 */
.L_x_175:
[----:B-1----:R-:W1:Y:S01]  /*3b60*/  LDS.128 R4, [R4+0x140] ;  /* 0x0001400004047984 */ /* 0x002e620000000c00 */
[----:B------:R-:W-:Y:S02]  /*3b70*/  VIADD R0, R0, 0xc0 ;  /* 0x000000c000007836 */ /* 0x000fe40000000000 */
[----:B------:R-:W-:Y:S01]  /*3b80*/  VIADD R8, R8, 0x1 ;  /* 0x0000000108087836 */ /* 0x000fe20000000000 */
[----:B------:R-:W-:Y:S01]  /*3b90*/  @!PT LDS RZ, [RZ] ;  /* 0x00000000fffff984 */ /* 0x000fe20000000800 */
[----:B------:R-:W-:Y:S01]  /*3ba0*/  @!PT LDS RZ, [RZ] ;  /* 0x00000000fffff984 */ /* 0x000fe20000000800 */
[----:B------:R-:W-:Y:S01]  /*3bb0*/  @!PT LDS RZ, [RZ] ;  /* 0x00000000fffff984 */ /* 0x000fe20000000800 */
[----:B------:R-:W-:Y:S01]  /*3bc0*/  @!PT LDS RZ, [RZ] ;  /* 0x00000000fffff984 */ /* 0x000fe20000000800 */
[----:B------:R2:W-:Y:S06]  /*3bd0*/  MEMBAR.ALL.CTA ;  /* 0x0000000000007992 */ /* 0x0005ec0000008000 */
[----:B--2---:R-:W2:Y:S01]  /*3be0*/  FENCE.VIEW.ASYNC.S ;  /* 0x00000000000073c6 */ /* 0x004ea20000000000 */
[----:B------:R-:W-:-:S04]  /*3bf0*/  PRMT R0, RZ, 0x654, R0 ;  /* 0x00000654ff007816 */ /* 0x000fc80000000000 */
[----:B--2---:R2:W-:Y:S01]  /*3c00*/  SYNCS.ARRIVE.TRANS64.RED.A1T0 RZ, [R0+URZ], RZ ;  /* 0x000000ff00ff79a7 */ /* 0x0045e200081004ff */
[----:B-1----:R-:W-:Y:S01]  /*3c10*/  LOP3.LUT P1, RZ, R6, 0x1, RZ, 0xc0, !PT ;  /* 0x0000000106ff7812 */ /* 0x002fe2000782c0ff */
[----:B--2---:R-:W-:-:S12]  /*3c20*/  BRA.U UP2, `(.L_x_72) ;  /* 0x0000000502087547 */ /* 0x004fd8000b800000 */
[----:B------:R-:W1:Y:S01]  /*3c30*/  LDCU UR6, c[0x0][0x38c] ;  /* 0x00007180ff0677ac */ /* 0x000e620008000800 */
[----:B------:R-:W-:Y:S02]  /*3c40*/  PLOP3.LUT P2, PT, PT, PT, PT, 0x80, 0x8 ;  /* 0x000000000008781c */ /* 0x000fe40003f4f070 */
[----:B------:R-:W-:Y:S01]  /*3c50*/  SHF.L.U32 R5, R9, 0x1f, RZ ;  /* 0x0000001f09057819 */ /* 0x000fe200000006ff */
[----:B------:R-:W-:Y:S02]  /*3c60*/  ULEA UR7, UR17, UR5, 0x3 ;  /* 0x0000000511077291 */ /* 0x000fe4000f8e18ff */
[----:B------:R-:W-:Y:S02]  /*3c70*/  ULEA UR10, UR17, UR21, 0x6 ;  /* 0x00000015110a7291 */ /* 0x000fe4000f8e30ff */
[----:B-1----:R-:W-:-:S06]  /*3c80*/  UISETP.GE.AND UP0, UPT, UR6, 0x1, UPT ;  /* 0x000000010600788c */ /* 0x002fcc000bf06270 */
[----:B------:R-:W-:-:S05]  /*3c90*/  PLOP3.LUT P0, PT, PT, PT, UP0, 0x80, 0x8 ;  /* 0x000000000008781c */ /* 0x000fca0003f0f008 */
[----:B------:R-:W-:-:S08]  /*3ca0*/  @UP0 ULEA UR6, UR16, UR5, 0x3 ;  /* 0x0000000510060291 */ /* 0x000fd0000f8e18ff */
[----:B------:R-:W-:-:S04]  /*3cb0*/  @P0 SHF.L.U32 R0, R2, 0x1f, RZ ;  /* 0x0000001f02000819 */ /* 0x000fc800000006ff */
[----:B------:R1:W2:Y:S01]  /*3cc0*/  @P0 SYNCS.PHASECHK.TRANS64.TRYWAIT P2, [UR6], R0 ;  /* 0x00000000ff0005a7 */ /* 0x0002a20008041106 */
[----:B------:R-:W3:Y:S02]  /*3cd0*/  SYNCS.PHASECHK.TRANS64.TRYWAIT P0, [UR7+0xf0], R5 ;  /* 0x0000f005ff0075a7 */ /* 0x000ee40008001107 */
[----:B-123--:R-:W-:Y:S05]  /*3ce0*/  @!P0 BRA `(.L_x_73) ;  /* 0x0000005400c48947 */ /* 0x00efea0003800000 */
.L_x_177:
[----:B------:R-:W-:Y:S01]  /*3cf0*/  UMOV UR14, UR15 ;  /* 0x0000000f000e7c82 */ /* 0x000fe20008000000 */
[----:B------:R-:W-:Y:S05]  /*3d00*/  BRA.U !UP0, `(.L_x_74) ;  /* 0x0000000108c07547 */ /* 0x000fea000b800000 */
[----:B------:R-:W-:Y:S02]  /*3d10*/  UIADD3 UR14, UPT, UPT, UR18, UR15, URZ ;  /* 0x0000000f120e7290 */ /* 0x000fe4000fffe0ff */
[----:B------:R-:W-:Y:S01]  /*3d20*/  UPLOP3.LUT UP3, UPT, UPT, UPT, UPT, 0x40, 0x4 ;  /* 0x000000000004789c */ /* 0x000fe20003f6e870 */
[----:B------:R-:W-:Y:S01]  /*3d30*/  UMOV UR13, UR4 ;  /* 0x00000004000d7c82 */ /* 0x000fe20008000000 */
[----:B------:R-:W-:-:S09]  /*3d40*/  UMOV UR46, UR16 ;  /* 0x00000010002e7c82 */ /* 0x000fd20008000000 */
.L_x_77:
[----:B--2---:R-:W-:Y:S01]  /*3d50*/  ULEA UR6, UR46, UR5, 0x3 ;  /* 0x000000052e067291 */ /* 0x004fe2000f8e18ff */
[----:B---3--:R-:W-:Y:S11]  /*3d60*/  @P2 BRA `(.L_x_75) ;  /* 0x00000000000c2947 */ /* 0x008ff60003800000 */
[----:B-1----:R-:W-:Y:S04]  /*3d70*/  SHF.L.U32 R5, R2, 0x1f, RZ ;  /* 0x0000001f02057819 */ /* 0x002fe800000006ff */
[----:B------:R-:W1:Y:S02]  /*3d80*/  SYNCS.PHASECHK.TRANS64.TRYWAIT P0, [UR6], R5 ;  /* 0x00000005ff0075a7 */ /* 0x000e640008001106 */
[----:B-1----:R-:W-:Y:S05]  /*3d90*/  @!P0 BRA `(.L_x_76) ;  /* 0x0000005400b08947 */ /* 0x002fea0003800000 */
.L_x_75:
[----:B------:R-:W-:Y:S01]  /*3da0*/  UISETP.NE.AND UP0, UPT, UR13, 0x1, UPT ;  /* 0x000000010d00788c */ /* 0x000fe2000bf05270 */
[----:B------:R-:W-:Y:S01]  /*3db0*/  PLOP3.LUT P2, PT, PT, PT, PT, 0x80, 0x8 ;  /* 0x000000000008781c */ /* 0x000fe20003f4f070 */
[----:B------:R-:W-:Y:S02]  /*3dc0*/  UIADD3 UR16, UPT, UPT, UR46, 0x1, URZ ;  /* 0x000000012e107890 */ /* 0x000fe4000fffe0ff */
[----:B------:R-:W-:Y:S02]  /*3dd0*/  ULEA UR32, UR46, UR20, 0x9 ;  /* 0x000000142e207291 */ /* 0x000fe4000f8e48ff */
[----:B------:R-:W-:Y:S01]  /*3de0*/  UISETP.NE.AND UP1, UPT, UR16, 0x6, UPT ;  /* 0x000000061000788c */ /* 0x000fe2000bf25270 */
[----:B------:R-:W-:Y:S01]  /*3df0*/  PLOP3.LUT P0, PT, PT, PT, UP0, 0x80, 0x8 ;  /* 0x000000000008781c */ /* 0x000fe20003f0f008 */
[----:B------:R-:W-:Y:S02]  /*3e00*/  UIADD3 UR44, UPT, UPT, UR32, 0x80, URZ ;  /* 0x00000080202c7890 */ /* 0x000fe4000fffe0ff */
[----:B------:R-:W-:Y:S02]  /*3e10*/  USEL UR31, URZ, 0x1, UP1 ;  /* 0x00000001ff1f7887 */ /* 0x000fe40008800000 */
[----:B------:R-:W-:Y:S02]  /*3e20*/  USEL UR16, UR16, URZ, UP1 ;  /* 0x000000ff10107287 */ /* 0x000fe40008800000 */
[----:B------:R-:W-:Y:S02]  /*3e30*/  UIADD3 UR40, UPT, UPT, UR32, 0x100, URZ ;  /* 0x0000010020287890 */ /* 0x000fe4000fffe0ff */
[----:B------:R-:W-:Y:S01]  /*3e40*/  @UP0 ULEA UR30, UR16, UR5, 0x3 ;  /* 0x00000005101e0291 */ /* 0x000fe2000f8e18ff */
[----:B------:R-:W-:Y:S01]  /*3e50*/  LOP3.LUT R2, R2, UR31, RZ, 0x3c, !PT ;  /* 0x0000001f02027c12 */ /* 0x000fe2000f8e3cff */
[----:B------:R-:W-:Y:S02]  /*3e60*/  UIADD3 UR36, UPT, UPT, UR32, 0x180, URZ ;  /* 0x0000018020247890 */ /* 0x000fe4000fffe0ff */
[----:B------:R-:W-:Y:S01]  /*3e70*/  UIADD3 UR6, UPT, UPT, UR6, 0x30, URZ ;  /* 0x0000003006067890 */ /* 0x000fe2000fffe0ff */
[----:B-1----:R-:W-:Y:S01]  /*3e80*/  @P0 SHF.L.U32 R0, R2, 0x1f, RZ ;  /* 0x0000001f02000819 */ /* 0x002fe200000006ff */
[----:B------:R-:W-:Y:S02]  /*3e90*/  UIADD3 UR15, UPT, UPT, UR15, 0x1, URZ ;  /* 0x000000010f0f7890 */ /* 0x000fe4000fffe0ff */
[----:B------:R-:W-:Y:S01]  /*3ea0*/  UIADD3 UR13, UPT, UPT, UR13, -0x1, URZ ;  /* 0xffffffff0d0d7890 */ /* 0x000fe2000fffe0ff */
[----:B------:R2:W3:Y:S01]  /*3eb0*/  @P0 SYNCS.PHASECHK.TRANS64.TRYWAIT P2, [UR30], R0 ;  /* 0x00000000ff0005a7 */ /* 0x0004e2000804111e */
[----:B------:R-:W-:Y:S02]  /*3ec0*/  ULEA UR30, UR46, UR19, 0x9 ;  /* 0x000000132e1e7291 */ /* 0x000fe4000f8e48ff */
[----:B------:R-:W-:Y:S02]  /*3ed0*/  UISETP.NE.AND UP0, UPT, UR15, UR14, UPT ;  /* 0x0000000e0f00728c */ /* 0x000fe4000bf05270 */
[----:B------:R-:W-:Y:S02]  /*3ee0*/  UIADD3 UR42, UPT, UPT, UR30, 0x80, URZ ;  /* 0x000000801e2a7890 */ /* 0x000fe4000fffe0ff */
[----:B------:R-:W-:Y:S02]  /*3ef0*/  UIADD3 UR38, UPT, UPT, UR30, 0x100, URZ ;  /* 0x000001001e267890 */ /* 0x000fe4000fffe0ff */
[----:B------:R-:W-:Y:S01]  /*3f00*/  UIADD3 UR34, UPT, UPT, UR30, 0x180, URZ ;  /* 0x000001801e227890 */ /* 0x000fe2000fffe0ff */
[----:B------:R-:W-:Y:S01]  /*3f10*/  UMOV UR33, 0x40004040 ;  /* 0x4000404000217882 */ /* 0x000fe20000000000 */
[----:B------:R-:W-:Y:S01]  /*3f20*/  UMOV UR31, 0x40004040 ;  /* 0x40004040001f7882 */ /* 0x000fe20000000000 */
[----:B------:R-:W-:Y:S01]  /*3f30*/  UMOV UR45, 0x40004040 ;  /* 0x40004040002d7882 */ /* 0x000fe20000000000 */
[----:B------:R2:W-:Y:S01]  /*3f40*/  UTCHMMA.2CTA gdesc[UR32], gdesc[UR30], tmem[UR10], tmem[UR28], idesc[UR29], UP3 ;  /* 0x00ff1c1e200075ea */ /* 0x0005e20009a0000a */
[----:B------:R-:W-:Y:S01]  /*3f50*/  UPLOP3.LUT UP3, UPT, UPT, UPT, UPT, 0x80, 0x8 ;  /* 0x000000000008789c */ /* 0x000fe20003f6f070 */
[----:B------:R-:W-:Y:S01]  /*3f60*/  UMOV UR43, 0x40004040 ;  /* 0x40004040002b7882 */ /* 0x000fe20000000000 */
[----:B------:R-:W-:Y:S01]  /*3f70*/  UMOV UR41, 0x40004040 ;  /* 0x4000404000297882 */ /* 0x000fe20000000000 */
[----:B------:R2:W-:Y:S01]  /*3f80*/  UTCHMMA.2CTA gdesc[UR44], gdesc[UR42], tmem[UR10], tmem[UR26], idesc[UR27], UPT ;  /* 0x00ff1a2a2c0075ea */ /* 0x0005e2000ba0000a */
[----:B------:R-:W-:Y:S01]  /*3f90*/  UMOV UR39, 0x40004040 ;  /* 0x4000404000277882 */ /* 0x000fe20000000000 */
[----:B------:R-:W-:Y:S01]  /*3fa0*/  UMOV UR37, 0x40004040 ;  /* 0x4000404000257882 */ /* 0x000fe20000000000 */
[----:B------:R-:W-:Y:S01]  /*3fb0*/  UMOV UR35, 0x40004040 ;  /* 0x4000404000237882 */ /* 0x000fe20000000000 */
[----:B------:R2:W-:Y:S01]  /*3fc0*/  UTCHMMA.2CTA gdesc[UR40], gdesc[UR38], tmem[UR10], tmem[UR24], idesc[UR25], UPT ;  /* 0x00ff1826280075ea */ /* 0x0005e2000ba0000a */
[----:B------:R2:W-:Y:S01]  /*3fd0*/  UTCHMMA.2CTA gdesc[UR36], gdesc[UR34], tmem[UR10], tmem[UR22], idesc[UR23], UPT ;  /* 0x00ff1622240075ea */ /* 0x0005e2000ba0000a */
[----:B------:R2:W-:Y:S01]  /*3fe0*/  UTCBAR.2CTA.MULTICAST [UR6], URZ, UR12 ;  /* 0x000000ff060073e9 */ /* 0x0005e2000820080c */
[----:B------:R-:W-:Y:S01]  /*3ff0*/  UMOV UR46, UR16 ;  /* 0x00000010002e7c82 */ /* 0x000fe20008000000 */
[----:B------:R-:W-:Y:S05]  /*4000*/  BRA.U UP0, `(.L_x_77) ;  /* 0xfffffffd00507547 */ /* 0x000fea000b83ffff */
.L_x_74:
[----:B------:R-:W-:Y:S01]  /*4010*/  UIADD3 UR7, UPT, UPT, UR7, 0xd0, URZ ;  /* 0x000000d007077890 */ /* 0x000fe2000fffe0ff */
[----:B------:R-:W-:-:S08]  /*4020*/  UMOV UR15, UR14 ;  /* 0x0000000e000f7c82 */ /* 0x000fd00008000000 */
[----:B------:R4:W-:Y:S01]  /*4030*/  UTCBAR.2CTA.MULTICAST [UR7], URZ, UR11 ;  /* 0x000000ff070073e9 */ /* 0x0009e2000820080b */
[----:B------:R-:W-:Y:S02]  /*4040*/  NOP ;  /* 0x0000000000007918 */ /* 0x000fe40000000000 */
.L_x_72:
[----:B------:R-:W-:Y:S01]  /*4050*/  UIADD3 UR17, UPT, UPT, UR17, 0x1, URZ ;  /* 0x0000000111117890 */ /* 0x000fe2000fffe0ff */
[----:B------:R-:W-:-:S03]  /*4060*/  ISETP.NE.AND P0, PT, R8, 0x2, PT ;  /* 0x000000020800780c */ /* 0x000fc60003f05270 */
[----:B------:R-:W-:Y:S01]  /*4070*/  UISETP.NE.AND UP0, UPT, UR17, 0x4, UPT ;  /* 0x000000041100788c */ /* 0x000fe2000bf05270 */
[----:B-12---:R-:W-:Y:S02]  /*4080*/  SEL R0, RZ, 0x1, P0 ;  /* 0x00000001ff007807 */ /* 0x006fe40000000000 */
[----:B------:R-:W-:Y:S01]  /*4090*/  SEL R8, R8, RZ, P0 ;  /* 0x000000ff08087207 */ /* 0x000fe20000000000 */
[----:B------:R-:W-:Y:S01]  /*40a0*/  USEL UR6, URZ, 0x1, UP0 ;  /* 0x00000001ff067887 */ /* 0x000fe20008000000 */
[----:B------:R-:W-:Y:S01]  /*40b0*/  LOP3.LUT R3, R3, R0, RZ, 0x3c, !PT ;  /* 0x0000000003037212 */ /* 0x000fe200078e3cff */
[----:B------:R-:W-:-:S04]  /*40c0*/  USEL UR17, UR17, URZ, UP0 ;  /* 0x000000ff11117287 */ /* 0x000fc80008000000 */
[----:B------:R-:W-:Y:S01]  /*40d0*/  LOP3.LUT R9, R9, UR6, RZ, 0x3c, !PT ;  /* 0x0000000609097c12 */ /* 0x000fe2000f8e3cff */
[----:B------:R-:W-:Y:S07]  /*40e0*/  @P1 BRA `(.L_x_78) ;  /* 0xfffffff800881947 */ /* 0x000fee000383ffff */
[----:B------:R-:W1:Y:S01]  /*40f0*/  S2UR UR4, SR_CgaCtaId ;  /* 0x00000000000479c3 */ /* 0x000e620000008800 */
[----:B------:R-:W-:Y:S01]  /*4100*/  ELECT P0, URZ, PT ;  /* 0x0000000000ff782f */ /* 0x000fe20003800000 */
[----:B------:R-:W-:Y:S01]  /*4110*/  HFMA2 R0, -RZ, RZ, 0, 5.9604644775390625e-08 ;  /* 0x00000001ff007431 */ /* 0x000fe200000001ff */
[----:B------:R-:W-:-:S05]  /*4120*/  UMOV UR6, 0x40 ;  /* 0x0000004000067882 */ /* 0x000fca0000000000 */
[----:B------:R-:W-:Y:S01]  /*4130*/  UVIRTCOUNT.DEALLOC.SMPOOL 0x80 ;  /* 0x000000800000784c */ /* 0x000fe20000000000 */
[----:B------:R-:W-:Y:S02]  /*4140*/  UISETP.NE.AND UP0, UPT, UR9, URZ, UPT ;  /* 0x000000ff0900728c */ /* 0x000fe4000bf05270 */
[----:B-1----:R-:W-:-:S09]  /*4150*/  ULEA UR4, UR4, UR6, 0x18 ;  /* 0x0000000604047291 */ /* 0x002fd2000f8ec0ff */
[----:B------:R1:W-:Y:S01]  /*4160*/  @P0 STS.U8 [UR4+0x1c], R0 ;  /* 0x00001c00ff000988 */ /* 0x0003e20008000004 */
[----:B------:R-:W-:Y:S05]  /*4170*/  BRA.U UP0, `(.L_x_79) ;  /* 0x0000000100a07547 */ /* 0x000fea000b800000 */
[----:B------:R-:W-:Y:S01]  /*4180*/  UIADD3 UR6, UPT, UPT, UR5, 0xf0, URZ ;  /* 0x000000f005067890 */ /* 0x000fe2000fffe0ff */
[----:B------:R-:W-:-:S03]  /*4190*/  SHF.L.U32 R3, R9, 0x1f, RZ ;  /* 0x0000001f09037819 */ /* 0x000fc600000006ff */
[----:B----4-:R-:W-:-:S09]  /*41a0*/  ULEA UR7, UR17, UR6, 0x3 ;  /* 0x0000000611077291 */ /* 0x010fd2000f8e18ff */
[----:B------:R-:W2:Y:S02]  /*41b0*/  SYNCS.PHASECHK.TRANS64.TRYWAIT P0, [UR7], R3 ;  /* 0x00000003ff0075a7 */ /* 0x000ea40008001107 */
[----:B--2---:R-:W-:Y:S05]  /*41c0*/  @!P0 BRA `(.L_x_80) ;  /* 0x0000005000bc8947 */ /* 0x004fea0003800000 */
.L_x_180:
        /* <DEDUP_REMOVED lines=9> */
.L_x_182:
        /* <DEDUP_REMOVED lines=9> */
.L_x_184:
[----:B------:R-:W-:-:S04]  /*42f0*/  UIADD3 UR9, UPT, UPT, UR9, 0x1, URZ ;  /* 0x0000000109097890 */ /* 0x000fc8000fffe0ff */
[----:B------:R-:W-:-:S04]  /*4300*/  UISETP.NE.AND UP1, UPT, UR9, 0x4, UPT ;  /* 0x000000040900788c */ /* 0x000fc8000bf25270 */
[----:B------:R-:W-:Y:S02]  /*4310*/  USEL UR7, URZ, 0x1, UP1 ;  /* 0x00000001ff077887 */ /* 0x000fe40008800000 */
[----:B------:R-:W-:-:S04]  /*4320*/  USEL UR9, UR9, URZ, UP1 ;  /* 0x000000ff09097287 */ /* 0x000fc80008800000 */
[----:B------:R-:W-:Y:S01]  /*4330*/  ULEA UR9, UR9, UR6, 0x3 ;  /* 0x0000000609097291 */ /* 0x000fe2000f8e18ff */
[----:B-1----:R-:W-:-:S04]  /*4340*/  LOP3.LUT R3, R2, UR7, RZ, 0x3c, !PT ;  /* 0x0000000702037c12 */ /* 0x002fc8000f8e3cff */
[----:B------:R-:W-:Y:S01]  /*4350*/  SHF.L.U32 R3, R3, 0x1f, RZ ;  /* 0x0000001f03037819 */ /* 0x000fe200000006ff */
[----:B------:R-:W-:-:S04]  /*4360*/  IMAD.U32 R0, RZ, RZ, UR9 ;  /* 0x00000009ff007e24 */ /* 0x000fc8000f8e00ff */
[----:B------:R1:W2:Y:S03]  /*4370*/  SYNCS.PHASECHK.TRANS64.TRYWAIT P0, [R0+URZ], R3 ;  /* 0x00000003000075a7 */ /* 0x0002a600080011ff */
[----:B--2---:R-:W-:Y:S05]  /*4380*/  @!P0 NANOSLEEP.SYNCS 0x989680 ;  /* 0x009896800000895d */ /* 0x004fea0003900000 */
[----:B------:R-:W2:Y:S02]  /*4390*/  @!P0 SYNCS.PHASECHK.TRANS64 P0, [R0+URZ], R3 ;  /* 0x00000003000085a7 */ /* 0x000ea400080010ff */
[----:B--2---:R-:W-:Y:S05]  /*43a0*/  @P0 BRA `(.L_x_83) ;  /* 0x0000000000200947 */ /* 0x004fea0003800000 */
.L_x_84:
[----:B--2---:R2:W4:Y:S02]  /*43b0*/  SYNCS.PHASECHK.TRANS64.TRYWAIT P0, [R0+URZ], R3 ;  /* 0x00000003000075a7 */ /* 0x00452400080011ff */
[----:B----4-:R-:W-:Y:S05]  /*43c0*/  @!P0 NANOSLEEP.SYNCS 0x989680 ;  /* 0x009896800000895d */ /* 0x010fea0003900000 */
[----:B------:R-:W4:Y:S02]  /*43d0*/  @!P0 SYNCS.PHASECHK.TRANS64 P0, [R0+URZ], R3 ;  /* 0x00000003000085a7 */ /* 0x000f2400080010ff */
[----:B----4-:R-:W-:Y:S05]  /*43e0*/  @!P0 BRA `(.L_x_84) ;  /* 0xfffffffc00f08947 */ /* 0x010fea000383ffff */
[----:B------:R-:W-:Y:S05]  /*43f0*/  BRA `(.L_x_83) ;  /* 0x00000000000c7947 */ /* 0x000fea0003800000 */
.L_x_79:
[----:B------:R-:W-:-:S04]  /*4400*/  UIADD3 UR6, UPT, UPT, UR5, 0x130, URZ ;  /* 0x0000013005067890 */ /* 0x000fc8000fffe0ff */
[----:B------:R-:W-:-:S09]  /*4410*/  UPRMT UR6, UR8, 0x654, UR6 ;  /* 0x0000065408067896 */ /* 0x000fd20008000006 */
[----:B------:R-:W-:Y:S03]  /*4420*/  SYNCS.ARRIVE.TRANS64.RED.A1T0 RZ, [UR6], RZ ;  /* 0x000000ffffff79a7 */ /* 0x000fe60008100406 */
.L_x_83:
[----:B-12---:R-:W-:Y:S01]  /*4430*/  SHF.L.U32 R3, RZ, 0x1f, RZ ;  /* 0x0000001fff037819 */ /* 0x006fe200000006ff */
[----:B------:R-:W-:Y:S01]  /*4440*/  UIADD3 UR6, UPT, UPT, UR5, 0x130, URZ ;  /* 0x0000013005067890 */ /* 0x000fe2000fffe0ff */
[----:B------:R-:W-:Y:S02]  /*4450*/  PLOP3.LUT P0, PT, PT, PT, UP0, 0x80, 0x8 ;  /* 0x000000000008781c */ /* 0x000fe40003f0f008 */
[----:B------:R-:W1:Y:S02]  /*4460*/  SYNCS.PHASECHK.TRANS64.TRYWAIT P1, [UR5+0x130], R3 ;  /* 0x00013003ff0075a7 */ /* 0x000e640008021105 */
[----:B-1----:R-:W-:Y:S09]  /*4470*/  @!P1 BRA `(.L_x_85) ;  /* 0x0000005000589947 */ /* 0x002ff20003800000 */
.L_x_186:
[----:B------:R-:W-:Y:S01]  /*4480*/  @!UP0 UPRMT UR6, UR8, 0x654, UR6 ;  /* 0x0000065408068896 */ /* 0x000fe20008000006 */
[----:B------:R-:W-:Y:S02]  /*4490*/  UMOV UR5, 0x1 ;  /* 0x0000000100057882 */ /* 0x000fe40000000000 */
[----:B------:R-:W-:-:S06]  /*44a0*/  UMOV UR8, 0xffff ;  /* 0x0000ffff00087882 */ /* 0x000fcc0000000000 */
[----:B------:R-:W-:Y:S01]  /*44b0*/  @!P0 SYNCS.ARRIVE.TRANS64.RED.A1T0 RZ, [UR6], RZ ;  /* 0x000000ffffff89a7 */ /* 0x000fe20008100406 */
[----:B------:R-:W-:Y:S01]  /*44c0*/  NOP ;  /* 0x0000000000007918 */ /* 0x000fe20000000000 */
[----:B-1----:R-:W1:Y:S01]  /*44d0*/  LDS R0, [UR4+0x14] ;  /* 0x00001404ff007984 */ /* 0x002e620008000800 */
[----:B------:R-:W-:-:S04]  /*44e0*/  ULOP3.LUT UR6, UR21, 0xffff, URZ, 0xc0, !UPT ;  /* 0x0000ffff15067892 */ /* 0x000fc8000f8ec0ff */
[----:B------:R-:W-:-:S04]  /*44f0*/  USHF.R.U32.HI UR6, URZ, 0x5, UR6 ;  /* 0x00000005ff067899 */ /* 0x000fc80008011606 */
[----:B------:R-:W-:Y:S02]  /*4500*/  USHF.L.U32 UR8, UR8, UR6, URZ ;  /* 0x0000000608087299 */ /* 0x000fe400080006ff */
[----:B------:R-:W-:-:S04]  /*4510*/  USHF.L.U32 UR5, UR5, UR6, URZ ;  /* 0x0000000605057299 */ /* 0x000fc800080006ff */
[----:B-1----:R-:W-:-:S04]  /*4520*/  LOP3.LUT R0, R0, UR8, RZ, 0xc0, !PT ;  /* 0x0000000800007c12 */ /* 0x002fc8000f8ec0ff */
[----:B------:R-:W-:-:S13]  /*4530*/  ISETP.NE.AND P0, PT, R0, UR8, PT ;  /* 0x0000000800007c0c */ /* 0x000fda000bf05270 */
[----:B------:R-:W-:Y:S05]  /*4540*/  @P0 BRA `(.L_x_86) ;  /* 0x0000000000580947 */ /* 0x000fea0003800000 */
[----:B------:R-:W1:Y:S02]  /*4550*/  LDS R0, [UR4+0x18] ;  /* 0x00001804ff007984 */ /* 0x000e640008000800 */
[----:B-1----:R-:W-:-:S04]  /*4560*/  LOP3.LUT R0, R0, UR5, RZ, 0xc0, !PT ;  /* 0x0000000500007c12 */ /* 0x002fc8000f8ec0ff */
[----:B------:R-:W-:-:S13]  /*4570*/  ISETP.NE.AND P0, PT, R0, UR5, PT ;  /* 0x0000000500007c0c */ /* 0x000fda000bf05270 */
[----:B------:R-:W-:Y:S05]  /*4580*/  @P0 BRA `(.L_x_87) ;  /* 0x00000000003c0947 */ /* 0x000fea0003800000 */
[----:B------:R-:W1:Y:S01]  /*4590*/  S2R R2, SR_LANEID ;  /* 0x0000000000027919 */ /* 0x000e620000000000 */
[----:B------:R-:W-:Y:S01]  /*45a0*/  ULOP3.LUT UR8, URZ, UR8, URZ, 0x33, !UPT ;  /* 0x00000008ff087292 */ /* 0x000fe2000f8e33ff */
[----:B------:R-:W-:Y:S01]  /*45b0*/  LOP3.LUT R4, RZ, UR5, RZ, 0x33, !PT ;  /* 0x00000005ff047c12 */ /* 0x000fe2000f8e33ff */
[----:B----4-:R-:W-:Y:S02]  /*45c0*/  VOTEU.ANY UR7, UPT, PT ;  /* 0x0000000000077886 */ /* 0x010fe400038e0100 */
[----:B------:R-:W-:Y:S01]  /*45d0*/  UFLO.U32 UR7, UR7 ;  /* 0x00000007000772bd */ /* 0x000fe200080e0000 */
[----:B------:R-:W2:Y:S01]  /*45e0*/  REDUX UR5, R4 ;  /* 0x00000000040573c4 */ /* 0x000ea20000000000 */
[----:B------:R-:W-:-:S06]  /*45f0*/  IMAD.U32 R0, RZ, RZ, UR8 ;  /* 0x00000008ff007e24 */ /* 0x000fcc000f8e00ff */
[----:B------:R4:W-:Y:S01]  /*4600*/  UTCATOMSWS.AND URZ, UR8 ;  /* 0x0000000800ff79e3 */ /* 0x0009e20008000000 */
[----:B------:R-:W3:Y:S01]  /*4610*/  REDUX UR6, R0 ;  /* 0x00000000000673c4 */ /* 0x000ee20000000000 */
[----:B-1----:R-:W-:Y:S01]  /*4620*/  ISETP.EQ.U32.AND P0, PT, R2, UR7, PT ;  /* 0x0000000702007c0c */ /* 0x002fe2000bf02070 */
[----:B--2---:R-:W-:Y:S01]  /*4630*/  IMAD.U32 R2, RZ, RZ, UR5 ;  /* 0x00000005ff027e24 */ /* 0x004fe2000f8e00ff */
[----:B---3--:R-:W-:-:S11]  /*4640*/  MOV R3, UR6 ;  /* 0x0000000600037c02 */ /* 0x008fd60008000f00 */
[----:B------:R4:W-:Y:S04]  /*4650*/  @P0 ATOMS.AND RZ, [UR4+0x14], R3 ;  /* 0x00001403ffff098c */ /* 0x0009e8000a800004 */
[----:B------:R4:W-:Y:S01]  /*4660*/  @P0 ATOMS.AND RZ, [UR4+0x18], R2 ;  /* 0x00001802ffff098c */ /* 0x0009e2000a800004 */
[----:B------:R-:W-:Y:S05]  /*4670*/  BRA `(.L_x_88) ;  /* 0x0000000000147947 */ /* 0x000fea0003800000 */
.L_x_87:
[----:B------:R-:W-:Y:S02]  /*4680*/  MOV R2, 0x46a0 ;  /* 0x000046a000027802 */ /* 0x000fe40000000f00 */
[----:B---345:R-:W-:Y:S05]  /*4690*/  CALL.REL.NOINC `($__internal_0_$__cuda_sm10x_tcgen05_guardrail_trap_col_being_dealloced_not_returned_by_alloc) ;  /* 0x0000005400387944 */ /* 0x038fea0003c00000 */
[----:B------:R-:W-:Y:S05]  /*46a0*/  BRA `(.L_x_88) ;  /* 0x0000000000087947 */ /* 0x000fea0003800000 */
.L_x_86:
[----:B------:R-:W-:Y:S02]  /*46b0*/  MOV R2, 0x46d0 ;  /* 0x000046d000027802 */ /* 0x000fe40000000f00 */
[----:B---345:R-:W-:Y:S05]  /*46c0*/  CALL.REL.NOINC `($__internal_2_$__cuda_sm10x_tcgen05_guardrail_trap_unallocated_columns_being_dealloced) ;  /* 0x0000005400447944 */ /* 0x038fea0003c00000 */
.L_x_88:
[----:B------:R-:W-:Y:S01]  /*46d0*/  NOP ;  /* 0x0000000000007918 */ /* 0x000fe20000000000 */
[----:B----4-:R-:W-:Y:S05]  /*46e0*/  EXIT ;  /* 0x000000000000794d */ /* 0x010fea0003800000 */
.L_x_59:
[----:B------:R-:W-:-:S09]  /*46f0*/  UISETP.NE.OR UP4, UPT, UR10, 0x3, !UP4 ;  /* 0x000000030a00788c */ /* 0x000fd2000e785670 */
[----:B------:R-:W-:Y:S05]  /*4700*/  BRA.U UP4, `(.L_x_89) ;  /* 0x00000011046c7547 */ /* 0x000fea000b800000 */
[----:B------:R-:W2:Y:S01]  /*4710*/  LDC R0, c[0x0][0xb30] ;  /* 0x0002cc00ff007b82 */ /* 0x000ea20000000800 */
[----:B------:R-:W-:Y:S01]  /*4720*/  UMOV UR4, 0x400 ;  /* 0x0000040000047882 */ /* 0x000fe20000000000 */
[----:B------:R-:W-:Y:S01]  /*4730*/  HFMA2 R34, -RZ, RZ, 0, 0 ;  /* 0x00000000ff227431 */ /* 0x000fe200000001ff */
[----:B------:R-:W-:Y:S01]  /*4740*/  ULEA UR4, UR37, UR4, 0x18 ;  /* 0x0000000425047291 */ /* 0x000fe2000f8ec0ff */
[----:B------:R-:W-:Y:S01]  /*4750*/  IMAD.MOV.U32 R37, RZ, RZ, 0x1 ;  /* 0x00000001ff257424 */ /* 0x000fe200078e00ff */
[----:B------:R-:W-:Y:S01]  /*4760*/  MOV R27, 0x1000 ;  /* 0x00001000001b7802 */ /* 0x000fe20000000f00 */
[----:B------:R-:W-:Y:S01]  /*4770*/  IMAD.MOV.U32 R36, RZ, RZ, RZ ;  /* 0x000000ffff247224 */ /* 0x000fe200078e00ff */
[----:B------:R-:W-:Y:S01]  /*4780*/  UIADD3 UR5, UPT, UPT, UR4, 0x78, URZ ;  /* 0x0000007804057890 */ /* 0x000fe2000fffe0ff */
[----:B------:R-:W3:Y:S01]  /*4790*/  LDC R25, c[0x0][0x370] ;  /* 0x0000dc00ff197b82 */ /* 0x000ee20000000800 */
[----:B------:R-:W-:Y:S02]  /*47a0*/  UPLOP3.LUT UP0, UPT, UPT, UPT, UPT, 0x40, 0x4 ;  /* 0x000000000004789c */ /* 0x000fe40003f0e870 */
[----:B------:R-:W-:-:S02]  /*47b0*/  UIADD3 UR41, UPT, UPT, UR4, 0x60, URZ ;  /* 0x0000006004297890 */ /* 0x000fc4000fffe0ff */
[----:B------:R-:W-:Y:S02]  /*47c0*/  UIADD3 UR33, UPT, UPT, UR4, 0x68, URZ ;  /* 0x0000006804217890 */ /* 0x000fe4000fffe0ff */
[----:B------:R-:W-:Y:S01]  /*47d0*/  UIADD3 UR25, UPT, UPT, UR4, 0x70, URZ ;  /* 0x0000007004197890 */ /* 0x000fe2000fffe0ff */
[----:B------:R-:W4:Y:S01]  /*47e0*/  LDC R2, c[0x0][0xb0c] ;  /* 0x0002c300ff027b82 */ /* 0x000f220000000800 */
[----:B------:R-:W-:-:S07]  /*47f0*/  UPRMT UR5, UR37, 0x654, UR5 ;  /* 0x0000065425057896 */ /* 0x000fce0008000005 */
[----:B------:R-:W1:Y:S01]  /*4800*/  LDC R24, c[0x0][0xb20] ;  /* 0x0002c800ff187b82 */ /* 0x000e620000000800 */
[----:B--2---:R-:W-:-:S07]  /*4810*/  ISETP.NE.AND P1, PT, R0, 0x1, PT ;  /* 0x000000010000780c */ /* 0x004fce0003f25270 */
[----:B------:R-:W2:Y:S08]  /*4820*/  LDC.64 R38, c[0x0][0x348] ;  /* 0x0000d200ff267b82 */ /* 0x000eb00000000a00 */
[----:B------:R-:W1:Y:S08]  /*4830*/  LDC.64 R16, c[0x0][0x888] ;  /* 0x00022200ff107b82 */ /* 0x000e700000000a00 */
[----:B------:R-:W1:Y:S08]  /*4840*/  LDC.64 R22, c[0x0][0xb10] ;  /* 0x0002c400ff167b82 */ /* 0x000e700000000a00 */
[----:B------:R-:W1:Y:S08]  /*4850*/  LDC.64 R6, c[0x0][0xb18] ;  /* 0x0002c600ff067b82 */ /* 0x000e700000000a00 */
[----:B------:R-:W1:Y:S08]  /*4860*/  LDC.64 R4, c[0x0][0xb28] ;  /* 0x0002ca00ff047b82 */ /* 0x000e700000000a00 */
[----:B------:R-:W1:Y:S08]  /*4870*/  LDC.64 R18, c[0x0][0x890] ;  /* 0x00022400ff127b82 */ /* 0x000e700000000a00 */
[----:B--2345:R-:W1:Y:S02]  /*4880*/  LDC R32, c[0x0][0x374] ;  /* 0x0000dd00ff207b82 */ /* 0x03ce640000000800 */
.L_x_100:
[----:B------:R-:W-:Y:S02]  /*4890*/  LEA R0, R36, UR4, 0x3 ;  /* 0x0000000424007c11 */ /* 0x000fe4000f8e18ff */
[----:B------:R-:W-:Y:S02]  /*48a0*/  SHF.L.U32 R3, R34, 0x1f, RZ ;  /* 0x0000001f22037819 */ /* 0x000fe400000006ff */
[----:B------:R-:W-:Y:S02]  /*48b0*/  LEA R28, R36, UR4, 0x4 ;  /* 0x00000004241c7c11 */ /* 0x000fe4000f8e20ff */
[----:B--2---:R-:W2:Y:S02]  /*48c0*/  SYNCS.PHASECHK.TRANS64.TRYWAIT P0, [R0+URZ+0xb0], R3 ;  /* 0x0000b003000075a7 */ /* 0x004ea400080011ff */
[----:B--2---:R-:W-:Y:S05]  /*48d0*/  @!P0 BRA `(.L_x_90) ;  /* 0x0000004c00588947 */ /* 0x004fea0003800000 */
.L_x_187:
[----:B------:R-:W-:Y:S01]  /*48e0*/  ISETP.GE.AND P0, PT, R26, 0x1, PT ;  /* 0x000000011a00780c */ /* 0x000fe20003f06270 */
[----:B------:R-:W3:Y:S01]  /*48f0*/  LDS.128 R28, [R28+0x140] ;  /* 0x000140001c1c7984 */ /* 0x000ee20000000c00 */
[----:B--2---:R-:W-:Y:S01]  /*4900*/  VIADD R0, R0, 0xc0 ;  /* 0x000000c000007836 */ /* 0x004fe20000000000 */
[----:B------:R-:W-:Y:S01]  /*4910*/  @!PT LDS RZ, [RZ] ;  /* 0x00000000fffff984 */ /* 0x000fe20000000800 */
[----:B------:R-:W-:Y:S01]  /*4920*/  @!PT LDS RZ, [RZ] ;  /* 0x00000000fffff984 */ /* 0x000fe20000000800 */
[----:B------:R-:W-:Y:S01]  /*4930*/  @!PT LDS RZ, [RZ] ;  /* 0x00000000fffff984 */ /* 0x000fe20000000800 */
[----:B------:R-:W-:Y:S01]  /*4940*/  @!PT LDS RZ, [RZ] ;  /* 0x00000000fffff984 */ /* 0x000fe20000000800 */
[----:B------:R2:W-:Y:S06]  /*4950*/  MEMBAR.ALL.CTA ;  /* 0x0000000000007992 */ /* 0x0005ec0000008000 */
[----:B--2---:R-:W2:Y:S01]  /*4960*/  FENCE.VIEW.ASYNC.S ;  /* 0x00000000000073c6 */ /* 0x004ea20000000000 */
[----:B------:R-:W-:Y:S04]  /*4970*/  PRMT R0, RZ, 0x654, R0 ;  /* 0x00000654ff007816 */ /* 0x000fe80000000000 */
[----:B--2---:R2:W-:Y:S01]  /*4980*/  SYNCS.ARRIVE.TRANS64.RED.A1T0 RZ, [R0+URZ], RZ ;  /* 0x000000ff00ff79a7 */ /* 0x0045e200081004ff */
[----:B---3--:R-:W-:Y:S11]  /*4990*/  LOP3.LUT P3, RZ, R30, 0x1, RZ, 0xc0, !PT ;  /* 0x000000011eff7812 */ /* 0x008ff6000786c0ff */
[----:B------:R-:W-:Y:S02]  /*49a0*/  @!UPT UIADD3 URZ, UPT, UPT, URZ, URZ, URZ ;  /* 0x000000fffffff290 */ /* 0x000fe4000fffe0ff */
[----:B------:R-:W-:Y:S02]  /*49b0*/  @P3 MOV R13, R28 ;  /* 0x0000001c000d3202 */ /* 0x000fe40000000f00 */
[----:B------:R-:W-:Y:S01]  /*49c0*/  @P3 LOP3.LUT R8, R29, 0xffff, RZ, 0xc0, !PT ;  /* 0x0000ffff1d083812 */ /* 0x000fe200078ec0ff */
[----:B--2---:R-:W-:Y:S06]  /*49d0*/  @!P0 BRA `(.L_x_91) ;  /* 0x0000000000a48947 */ /* 0x004fec0003800000 */
[----:B-1----:R-:W-:Y:S01]  /*49e0*/  IMAD.HI.U32 R41, R32, R7, RZ ;  /* 0x0000000720297227 */ /* 0x002fe200078e00ff */
[----:B------:R-:W-:Y:S02]  /*49f0*/  ISETP.NE.AND P0, PT, R6, 0x1, PT ;  /* 0x000000010600780c */ /* 0x000fe40003f05270 */
[----:B------:R-:W-:Y:S01]  /*4a00*/  ISETP.NE.AND P2, PT, R26, 0x1, PT ;  /* 0x000000011a00780c */ /* 0x000fe20003f45270 */
[----:B------:R-:W-:Y:S01]  /*4a10*/  IMAD.HI.U32 R40, R25, R22, RZ ;  /* 0x0000001619287227 */ /* 0x000fe200078e00ff */
[----:B------:R-:W-:Y:S02]  /*4a20*/  SHF.R.U32.HI R41, RZ, R24, R41 ;  /* 0x00000018ff297219 */ /* 0x000fe40000011629 */
[----:B------:R-:W-:Y:S01]  /*4a30*/  ISETP.NE.AND P4, PT, R2, 0x1, PT ;  /* 0x000000010200780c */ /* 0x000fe20003f85270 */
[----:B------:R-:W-:Y:S01]  /*4a40*/  IMAD.HI.U32 R42, R13, R22, RZ ;  /* 0x000000160d2a7227 */ /* 0x000fe200078e00ff */
[----:B------:R-:W-:Y:S02]  /*4a50*/  SHF.R.U32.HI R40, RZ, R23, R40 ;  /* 0x00000017ff287219 */ /* 0x000fe40000011628 */
[----:B------:R-:W-:Y:S01]  /*4a60*/  SEL R3, R32, R41, !P0 ;  /* 0x0000002920037207 */ /* 0x000fe20004000000 */
[C---:B------:R-:W-:Y:S01]  /*4a70*/  IMAD.HI.U32 R41, R8.reuse, R7, RZ ;  /* 0x0000000708297227 */ /* 0x040fe200078e00ff */
[----:B------:R-:W-:Y:S02]  /*4a80*/  SEL R11, R25, R40, !P4 ;  /* 0x00000028190b7207 */ /* 0x000fe40006000000 */
[----:B------:R-:W-:Y:S01]  /*4a90*/  SHF.R.U32.HI R42, RZ, R23, R42 ;  /* 0x00000017ff2a7219 */ /* 0x000fe2000001162a */
[----:B------:R-:W-:Y:S01]  /*4aa0*/  IMAD.HI.U32 R44, R3, R4, RZ ;  /* 0x00000004032c7227 */ /* 0x000fe200078e00ff */
[----:B------:R-:W-:Y:S03]  /*4ab0*/  SHF.R.U32.HI R41, RZ, R24, R41 ;  /* 0x00000018ff297219 */ /* 0x000fe60000011629 */
[----:B------:R-:W-:Y:S01]  /*4ac0*/  IMAD.HI.U32 R40, R11, R4, RZ ;  /* 0x000000040b287227 */ /* 0x000fe200078e00ff */
[----:B------:R-:W-:Y:S02]  /*4ad0*/  @P2 SHF.R.U32.HI R3, RZ, R5, R44 ;  /* 0x00000005ff032219 */ /* 0x000fe4000001162c */
[----:B------:R-:W-:Y:S02]  /*4ae0*/  SEL R9, R8, R41, !P0 ;  /* 0x0000002908097207 */ /* 0x000fe40004000000 */
[----:B------:R-:W-:Y:S01]  /*4af0*/  @P2 SHF.R.U32.HI R11, RZ, R5, R40 ;  /* 0x00000005ff0b2219 */ /* 0x000fe20000011628 */
[C---:B------:R-:W-:Y:S01]  /*4b00*/  IMAD R10, R26.reuse, R3, RZ ;  /* 0x000000031a0a7224 */ /* 0x040fe200078e02ff */
[----:B------:R-:W-:Y:S01]  /*4b10*/  SEL R3, R13, R42, !P4 ;  /* 0x0000002a0d037207 */ /* 0x000fe20006000000 */
[C---:B------:R-:W-:Y:S03]  /*4b20*/  IMAD.HI.U32 R14, R9.reuse, R4, RZ ;  /* 0x00000004090e7227 */ /* 0x040fe600078e00ff */
[----:B------:R-:W-:Y:S01]  /*4b30*/  ISETP.GE.AND P0, PT, R9, R10, PT ;  /* 0x0000000a0900720c */ /* 0x000fe20003f06270 */
[C---:B------:R-:W-:Y:S01]  /*4b40*/  IMAD R12, R26.reuse, R11, RZ ;  /* 0x0000000b1a0c7224 */ /* 0x040fe200078e02ff */
[-C--:B------:R-:W-:Y:S04]  /*4b50*/  SHF.R.U32.HI R14, RZ, R5.reuse, R14 ;  /* 0x00000005ff0e7219 */ /* 0x080fe8000001160e */
[----:B------:R-:W-:Y:S02]  /*4b60*/  ISETP.GE.OR P0, PT, R3, R12, P0 ;  /* 0x0000000c0300720c */ /* 0x000fe40000706670 */
[----:B------:R-:W-:Y:S05]  /*4b70*/  SEL R15, R9, R14, !P2 ;  /* 0x0000000e090f7207 */ /* 0x000fea0005000000 */
[----:B------:R-:W-:Y:S04]  /*4b80*/  IMAD.MOV R14, RZ, RZ, -R15 ;  /* 0x000000ffff0e7224 */ /* 0x000fe800078e0a0f */
[----:B------:R-:W-:Y:S02]  /*4b90*/  IMAD R14, R26, R14, R9 ;  /* 0x0000000e1a0e7224 */ /* 0x000fe400078e0209 */
[C---:B------:R-:W-:Y:S05]  /*4ba0*/  @!P0 IMAD.HI.U32 R10, R3.reuse, R4, RZ ;  /* 0x00000004030a8227 */ /* 0x040fea00078e00ff */
[----:B------:R-:W-:Y:S04]  /*4bb0*/  @!P0 SHF.R.U32.HI R10, RZ, R5, R10 ;  /* 0x00000005ff0a8219 */ /* 0x000fe8000001160a */
[----:B------:R-:W-:Y:S01]  /*4bc0*/  @!P0 SEL R0, R3, R10, !P2 ;  /* 0x0000000a03008207 */ /* 0x000fe20005000000 */
[----:B------:R-:W-:Y:S03]  /*4bd0*/  IMAD.MOV R10, RZ, RZ, -R3 ;  /* 0x000000ffff0a7224 */ /* 0x000fe600078e0a03 */
[----:B------:R-:W-:Y:S01]  /*4be0*/  @!P0 IADD3 R15, PT, PT, R15, -R0, RZ ;  /* 0x800000000f0f8210 */ /* 0x000fe20007ffe0ff */
[----:B------:R-:W-:Y:S01]  /*4bf0*/  @!P0 IMAD R0, R11, R14, R0 ;  /* 0x0000000e0b008224 */ /* 0x000fe200078e0200 */
[----:B------:R-:W-:Y:S01]  /*4c00*/  IADD3 R11, PT, PT, -R9, RZ, RZ ;  /* 0x000000ff090b7210 */ /* 0x000fe20007ffe1ff */
[----:B------:R-:W-:Y:S02]  /*4c10*/  IMAD R13, R2, R10, R13 ;  /* 0x0000000a020d7224 */ /* 0x000fe400078e020d */
[----:B------:R-:W-:Y:S02]  /*4c20*/  @!P0 IMAD R9, R15, R26, R3 ;  /* 0x0000001a0f098224 */ /* 0x000fe400078e0203 */
[----:B------:R-:W-:Y:S02]  /*4c30*/  @!P0 IMAD.MOV.U32 R3, RZ, RZ, R0 ;  /* 0x000000ffff038224 */ /* 0x000fe400078e0000 */
[----:B------:R-:W-:Y:S02]  /*4c40*/  IMAD R8, R6, R11, R8 ;  /* 0x0000000b06087224 */ /* 0x000fe400078e0208 */
[----:B------:R-:W-:Y:S02]  /*4c50*/  IMAD R13, R3, R2, R13 ;  /* 0x00000002030d7224 */ /* 0x000fe400078e020d */
[----:B------:R-:W-:Y:S02]  /*4c60*/  IMAD R8, R9, R6, R8 ;  /* 0x0000000609087224 */ /* 0x000fe400078e0208 */
.L_x_91:
[----:B------:R-:W-:Y:S05]  /*4c70*/  BRA.U UP0, `(.L_x_92) ;  /* 0x0000000100107547 */ /* 0x000fea000b800000 */
[----:B------:R-:W-:Y:S04]  /*4c80*/  MOV R0, UR6 ;  /* 0x0000000600007c02 */ /* 0x000fe80008000f00 */
[----:B------:R-:W-:Y:S04]  /*4c90*/  SHF.L.U32 R3, R0, 0x1f, RZ ;  /* 0x0000001f00037819 */ /* 0x000fe800000006ff */
[----:B------:R-:W2:Y:S02]  /*4ca0*/  SYNCS.PHASECHK.TRANS64.TRYWAIT P0, [UR4+0xa8], R3 ;  /* 0x0000a803ff0075a7 */ /* 0x000ea40008001104 */
[----:B--2---:R-:W-:Y:S05]  /*4cb0*/  @!P0 BRA `(.L_x_93) ;  /* 0x0000004800748947 */ /* 0x004fea0003800000 */
.L_x_92:
[----:B-1----:R-:W-:Y:S02]  /*4cc0*/  ISETP.NE.U32.AND P0, PT, R18, RZ, PT ;  /* 0x000000ff1200720c */ /* 0x002fe40003f05070 */
[----:B------:R-:W-:Y:S02]  /*4cd0*/  R2UR UR42, R20 ;  /* 0x00000000142a72ca */ /* 0x000fe400000e0000 */
[----:B------:R-:W-:Y:S02]  /*4ce0*/  R2UR UR43, R21 ;  /* 0x00000000152b72ca */ /* 0x000fe400000e0000 */
[----:B------:R-:W-:Y:S02]  /*4cf0*/  ISETP.NE.AND.EX P0, PT, R19, RZ, PT, P0 ;  /* 0x000000ff1300720c */ /* 0x000fe40003f05300 */
[----:B------:R-:W-:Y:S02]  /*4d00*/  ISETP.NE.U32.AND P2, PT, R18, RZ, PT ;  /* 0x000000ff1200720c */ /* 0x000fe40003f45070 */
[----:B------:R-:W-:Y:S02]  /*4d10*/  SHF.L.U32 R12, R37, 0x1f, RZ ;  /* 0x0000001f250c7819 */ /* 0x000fe400000006ff */
[----:B------:R-:W-:Y:S03]  /*4d20*/  ISETP.NE.AND.EX P2, PT, R19, RZ, PT, P2 ;  /* 0x000000ff1300720c */ /* 0x000fe60003f45320 */
[----:B------:R-:W-:Y:S02]  /*4d30*/  USHF.L.U32 UR42, UR42, 0x7, URZ ;  /* 0x000000072a2a7899 */ /* 0x000fe400080006ff */
[----:B------:R-:W-:Y:S02]  /*4d40*/  USHF.L.U32 UR43, UR43, 0x6, URZ ;  /* 0x000000062b2b7899 */ /* 0x000fe400080006ff */
[----:B------:R-:W-:Y:S10]  /*4d50*/  @!P0 BRA `(.L_x_94) ;  /* 0x00000000002c8947 */ /* 0x000ff40003800000 */
[----:B------:R-:W-:Y:S01]  /*4d60*/  ISETP.NE.U32.AND P0, PT, R16, RZ, PT ;  /* 0x000000ff1000720c */ /* 0x000fe20003f05070 */
[----:B------:R-:W-:Y:S03]  /*4d70*/  IMAD.MOV.U32 R63, RZ, RZ, 0x1 ;  /* 0x00000001ff3f7424 */ /* 0x000fe600078e00ff */
[----:B------:R-:W-:Y:S11]  /*4d80*/  ISETP.NE.AND.EX P0, PT, R17, RZ, PT, P0 ;  /* 0x000000ff1100720c */ /* 0x000ff60003f05300 */
[----:B------:R-:W-:Y:S02]  /*4d90*/  @!UPT UIADD3 URZ, UPT, UPT, URZ, URZ, URZ ;  /* 0x000000fffffff290 */ /* 0x000fe4000fffe0ff */
[----:B------:R-:W1:Y:S01]  /*4da0*/  @P0 LDC.64 R10, c[0x0][0x888] ;  /* 0x00022200ff0a0b82 */ /* 0x000e620000000a00 */
[----:B--2---:R-:W-:Y:S04]  /*4db0*/  @P0 IMAD R0, R18, UR36, RZ ;  /* 0x0000002412000c24 */ /* 0x004fe8000f8e02ff */
[----:B-1----:R-:W-:Y:S04]  /*4dc0*/  @P0 IMAD.WIDE R10, R0, 0x4, R10 ;  /* 0x00000004000a0825 */ /* 0x002fe800078e020a */
[----:B------:R-:W-:Y:S01]  /*4dd0*/  HFMA2 R0, -RZ, RZ, 0, 5.9604644775390625e-08 ;  /* 0x00000001ff007431 */ /* 0x000fe200000001ff */
[----:B------:R1:W5:Y:S04]  /*4de0*/  @P0 LDG.E R35, desc[UR46][R10.64] ;  /* 0x0000002e0a230981 */ /* 0x000368000c1e1900 */
[----:B------:R-:W-:Y:S01]  /*4df0*/  @!P0 PRMT R63, R0, 0x7610, R63 ;  /* 0x00007610003f8816 */ /* 0x000fe2000000003f */
[----:B-1----:R-:W3:Y:S06]  /*4e00*/  @!P0 LDC R35, c[0x0][0x880] ;  /* 0x00022000ff238b82 */ /* 0x002eec0000000800 */
.L_x_94:
[----:B---3-5:R-:W-:Y:S01]  /*4e10*/  @!P2 FSETP.EQ.AND P0, PT, R35, RZ, PT ;  /* 0x000000ff2300a20b */ /* 0x028fe20003f02000 */
[----:B------:R-:W-:Y:S01]  /*4e20*/  @!UPT UIADD3 URZ, UPT, UPT, URZ, URZ, URZ ;  /* 0x000000fffffff290 */ /* 0x000fe2000fffe0ff */
[----:B------:R-:W-:Y:S11]  /*4e30*/  @!P2 BRA `(.L_x_95) ;  /* 0x000000000018a947 */ /* 0x000ff60003800000 */
[----:B------:R-:W-:Y:S02]  /*4e40*/  LOP3.LUT P2, RZ, R63, 0xff, RZ, 0xc0, !PT ;  /* 0x000000ff3fff7812 */ /* 0x000fe4000784c0ff */
[----:B------:R-:W-:Y:S04]  /*4e50*/  ISETP.NE.U32.AND P0, PT, R16, RZ, PT ;  /* 0x000000ff1000720c */ /* 0x000fe80003f05070 */
[----:B------:R-:W-:Y:S04]  /*4e60*/  ISETP.NE.AND.EX P0, PT, R17, RZ, PT, P0 ;  /* 0x000000ff1100720c */ /* 0x000fe80003f05300 */
[----:B------:R-:W-:Y:S03]  /*4e70*/  PLOP3.LUT P0, PT, P0, PT, PT, 0x8, 0x80 ;  /* 0x000000000080781c */ /* 0x000fe6000070e170 */
[----:B------:R-:W-:Y:S11]  /*4e80*/  @P2 FSETP.EQ.AND P0, PT, R35, RZ, PT ;  /* 0x000000ff2300220b */ /* 0x000ff60003f02000 */
[----:B------:R-:W-:Y:S02]  /*4e90*/  @!UPT UIADD3 URZ, UPT, UPT, URZ, URZ, URZ ;  /* 0x000000fffffff290 */ /* 0x000fe4000fffe0ff */
.L_x_95:
[----:B------:R-:W1:Y:S01]  /*4ea0*/  SYNCS.PHASECHK.TRANS64.TRYWAIT P2, [UR4+0x80], R12 ;  /* 0x0000800cff0075a7 */ /* 0x000e620008041104 */
[----:B------:R-:W-:Y:S04]  /*4eb0*/  ELECT P4, URZ, PT ;  /* 0x0000000000ff782f */ /* 0x000fe80003880000 */
[----:B------:R-:W-:Y:S11]  /*4ec0*/  PLOP3.LUT P4, PT, P0, P4, PT, 0xf2, 0x2f ;  /* 0x00000000002f781c */ /* 0x000ff60000789e72 */
[----:B------:R-:W-:Y:S02]  /*4ed0*/  @!UPT UIADD3 URZ, UPT, UPT, URZ, URZ, URZ ;  /* 0x000000fffffff290 */ /* 0x000fe4000fffe0ff */
[----:B------:R-:W-:Y:S05]  /*4ee0*/  @!P4 IADD3 R9, P0, PT, R38, 0x580, RZ ;  /* 0x000005802609c810 */ /* 0x000fea0007f1e0ff */
[----:B--2---:R-:W-:Y:S01]  /*4ef0*/  @!P4 IMAD.X R0, RZ, RZ, R39, P0 ;  /* 0x000000ffff00c224 */ /* 0x004fe200000e0627 */
[----:B-1----:R-:W-:Y:S07]  /*4f00*/  @!P2 BRA `(.L_x_96) ;  /* 0x0000004400f8a947 */ /* 0x002fee0003800000 */
.L_x_190:
[----:B------:R-:W-:Y:S01]  /*4f10*/  @!P4 R2UR UR8, R9 ;  /* 0x000000000908c2ca */ /* 0x000fe200000e0000 */
[----:B------:R-:W-:Y:S01]  /*4f20*/  VOTEU.ALL UP0, P4 ;  /* 0x0000000000ff7886 */ /* 0x000fe20002000000 */
[----:B------:R-:W-:Y:S01]  /*4f30*/  @!P4 R2UR UR7, R0 ;  /* 0x000000000007c2ca */ /* 0x000fe200000e0000 */
[----:B------:R-:W-:Y:S01]  /*4f40*/  VOTEU.ALL UP1, P4 ;  /* 0x0000000000ff7886 */ /* 0x000fe20002020000 */
[----:B------:R-:W-:Y:S01]  /*4f50*/  UMOV UR14, 0x0 ;  /* 0x00000000000e7882 */ /* 0x000fe20000000000 */
[----:B------:R-:W-:Y:S01]  /*4f60*/  UMOV UR15, 0x10000000 ;  /* 0x10000000000f7882 */ /* 0x000fe20000000000 */
[----:B------:R-:W-:Y:S01]  /*4f70*/  @!UP0 UIADD3 UR40, UPT, UPT, UR4, 0x200, URZ ;  /* 0x0000020004288890 */ /* 0x000fe2000fffe0ff */
[----:B------:R-:W-:Y:S01]  /*4f80*/  @!P4 IMAD.MOV.U32 R0, RZ, RZ, 0x1000 ;  /* 0x00001000ff00c424 */ /* 0x000fe200078e00ff */
[----:B------:R-:W-:Y:S01]  /*4f90*/  UMOV UR44, UR36 ;  /* 0x00000024002c7c82 */ /* 0x000fe20008000000 */
[----:B------:R-:W-:Y:S01]  /*4fa0*/  @!UP0 UIADD3 UR10, UPT, UPT, UR42, 0x40, URZ ;  /* 0x000000402a0a8890 */ /* 0x000fe2000fffe0ff */
[----:B------:R-:W-:Y:S01]  /*4fb0*/  @!P4 IADD3 R9, P0, PT, R38, 0x580, RZ ;  /* 0x000005802609c810 */ /* 0x000fe20007f1e0ff */
[----:B------:R-:W-:Y:S01]  /*4fc0*/  UMOV UR9, UR41 ;  /* 0x0000002900097c82 */ /* 0x000fe20008000000 */
[----:B------:R-:W-:Y:S01]  /*4fd0*/  UMOV UR11, UR43 ;  /* 0x0000002b000b7c82 */ /* 0x000fe20008000000 */
[----:B------:R-:W-:Y:S01]  /*4fe0*/  IMAD.U32 R10, RZ, RZ, UR8 ;  /* 0x00000008ff0a7e24 */ /* 0x000fe2000f8e00ff */
[----:B------:R-:W-:Y:S01]  /*4ff0*/  @!UP0 UIADD3 UR8, UPT, UPT, UR4, 0xa00, URZ ;  /* 0x00000a0004088890 */ /* 0x000fe2000fffe0ff */
[----:B------:R-:W-:Y:S01]  /*5000*/  IMAD.U32 R11, RZ, RZ, UR7 ;  /* 0x00000007ff0b7e24 */ /* 0x000fe2000f8e00ff */
[----:B------:R-:W-:Y:S01]  /*5010*/  VOTEU.ALL UP0, P4 ;  /* 0x0000000000ff7886 */ /* 0x000fe20002000000 */
[----:B------:R-:W-:Y:S01]  /*5020*/  UMOV UR12, UR36 ;  /* 0x00000024000c7c82 */ /* 0x000fe20008000000 */
[----:B------:R-:W-:Y:S01]  /*5030*/  @!P4 R2UR UR16, R10 ;  /* 0x000000000a10c2ca */ /* 0x000fe200000e0000 */
[----:B------:R-:W-:Y:S01]  /*5040*/  UPRMT UR7, UR37, 0x654, UR41 ;  /* 0x0000065425077896 */ /* 0x000fe20008000029 */
[----:B------:R-:W-:Y:S11]  /*5050*/  @!P4 R2UR UR17, R11 ;  /* 0x000000000b11c2ca */ /* 0x000ff600000e0000 */
[----:B------:R-:W-:Y:S02]  /*5060*/  @!UPT UIADD3 URZ, UPT, UPT, URZ, URZ, URZ ;  /* 0x000000fffffff290 */ /* 0x000fe4000fffe0ff */
[----:B------:R2:W-:Y:S01]  /*5070*/  @!UP1 UTMALDG.3D [UR40], [UR16], desc[UR14] ;  /* 0x00000e28100095b4 */ /* 0x0005e20008011000 */
[----:B------:R2:W-:Y:S01]  /*5080*/  @!UP0 UTMALDG.3D [UR8], [UR16], desc[UR14] ;  /* 0x00000e08100085b4 */ /* 0x0005e20008011000 */
[----:B------:R3:W-:Y:S01]  /*5090*/  @!P4 SYNCS.ARRIVE.TRANS64.RED.A0TR RZ, [UR4+0x60], R0 ;  /* 0x00006000ffffc9a7 */ /* 0x0007e20008300404 */
[----:B------:R-:W-:Y:S01]  /*50a0*/  SYNCS.ARRIVE.TRANS64.RED.A1T0 RZ, [UR7], RZ ;  /* 0x000000ffffff79a7 */ /* 0x000fe20008100407 */
[----:B---3--:R-:W-:Y:S01]  /*50b0*/  @!P4 IMAD.X R0, RZ, RZ, R39, P0 ;  /* 0x000000ffff00c224 */ /* 0x008fe200000e0627 */
[----:B------:R-:W3:Y:S02]  /*50c0*/  SYNCS.PHASECHK.TRANS64.TRYWAIT P2, [UR4+0x88], R12 ;  /* 0x0000880cff0075a7 */ /* 0x000ee40008041104 */
[----:B--23--:R-:W-:Y:S05]  /*50d0*/  @!P2 BRA `(.L_x_97) ;  /* 0x00000044009ca947 */ /* 0x00cfea0003800000 */
.L_x_192:
        /* <DEDUP_REMOVED lines=8> */
[----:B------:R-:W-:Y:S01]  /*5160*/  @!UP0 UIADD3 UR32, UPT, UPT, UR4, 0x1200, URZ ;  /* 0x0000120004208890 */ /* 0x000fe2000fffe0ff */
[----:B------:R-:W-:Y:S01]  /*5170*/  @!P4 IADD3 R21, P0, PT, R38, 0x580, RZ ;  /* 0x000005802615c810 */ /* 0x000fe20007f1e0ff */
[----:B------:R-:W-:Y:S01]  /*5180*/  UMOV UR35, UR43 ;  /* 0x0000002b00237c82 */ /* 0x000fe20008000000 */
[----:B------:R-:W-:Y:S02]  /*5190*/  @!UP0 UIADD3 UR10, UPT, UPT, UR42, 0x50, URZ ;  /* 0x000000502a0a8890 */ /* 0x000fe4000fffe0ff */
[----:B------:R-:W-:Y:S01]  /*51a0*/  IMAD.U32 R10, RZ, RZ, UR8 ;  /* 0x00000008ff0a7e24 */ /* 0x000fe2000f8e00ff */
[----:B------:R-:W-:Y:S01]  /*51b0*/  @!UP0 UIADD3 UR8, UPT, UPT, UR4, 0x1a00, URZ ;  /* 0x00001a0004088890 */ /* 0x000fe2000fffe0ff */
[----:B------:R-:W-:Y:S01]  /*51c0*/  IMAD.U32 R11, RZ, RZ, UR7 ;  /* 0x00000007ff0b7e24 */ /* 0x000fe2000f8e00ff */
[----:B------:R-:W-:Y:S01]  /*51d0*/  VOTEU.ALL UP0, P4 ;  /* 0x0000000000ff7886 */ /* 0x000fe20002000000 */
[----:B------:R-:W-:Y:S01]  /*51e0*/  UMOV UR9, UR33 ;  /* 0x0000002100097c82 */ /* 0x000fe20008000000 */
[----:B------:R-:W-:Y:S01]  /*51f0*/  @!P4 R2UR UR16, R10 ;  /* 0x000000000a10c2ca */ /* 0x000fe200000e0000 */
[----:B------:R-:W-:Y:S01]  /*5200*/  UMOV UR11, UR43 ;  /* 0x0000002b000b7c82 */ /* 0x000fe20008000000 */
[----:B------:R-:W-:Y:S01]  /*5210*/  @!P4 R2UR UR17, R11 ;  /* 0x000000000b11c2ca */ /* 0x000fe200000e0000 */
[----:B------:R-:W-:Y:S01]  /*5220*/  UMOV UR12, UR36 ;  /* 0x00000024000c7c82 */ /* 0x000fe20008000000 */
[----:B------:R-:W-:Y:S01]  /*5230*/  UPRMT UR7, UR37, 0x654, UR33 ;  /* 0x0000065425077896 */ /* 0x000fe20008000021 */
[----:B------:R-:W-:Y:S10]  /*5240*/  @!P4 IMAD.X R20, RZ, RZ, R39, P0 ;  /* 0x000000ffff14c224 */ /* 0x000ff400000e0627 */
[----:B------:R2:W-:Y:S01]  /*5250*/  @!UP1 UTMALDG.3D [UR32], [UR16], desc[UR14] ;  /* 0x00000e20100095b4 */ /* 0x0005e20008011000 */
[----:B------:R2:W-:Y:S01]  /*5260*/  @!UP0 UTMALDG.3D [UR8], [UR16], desc[UR14] ;  /* 0x00000e08100085b4 */ /* 0x0005e20008011000 */
[----:B------:R2:W-:Y:S01]  /*5270*/  @!P4 SYNCS.ARRIVE.TRANS64.RED.A0TR RZ, [UR4+0x68], R0 ;  /* 0x00006800ffffc9a7 */ /* 0x0005e20008300404 */
[----:B------:R-:W-:Y:S01]  /*5280*/  SYNCS.ARRIVE.TRANS64.RED.A1T0 RZ, [UR7], RZ ;  /* 0x000000ffffff79a7 */ /* 0x000fe20008100407 */
[----:B------:R-:W3:Y:S02]  /*5290*/  SYNCS.PHASECHK.TRANS64.TRYWAIT P2, [UR4+0x90], R12 ;  /* 0x0000900cff0075a7 */ /* 0x000ee40008041104 */
[----:B--23--:R-:W-:Y:S05]  /*52a0*/  @!P2 BRA `(.L_x_98) ;  /* 0x000000440040a947 */ /* 0x00cfea0003800000 */
.L_x_194:
[----:B------:R-:W2:Y:S01]  /*52b0*/  LDC.64 R14, c[0x0][0xb10] ;  /* 0x0002c400ff0e7b82 */ /* 0x000ea20000000a00 */
[----:B------:R-:W-:Y:S01]  /*52c0*/  @!P4 R2UR UR8, R21 ;  /* 0x000000001508c2ca */ /* 0x000fe200000e0000 */
[----:B------:R-:W-:Y:S01]  /*52d0*/  VOTEU.ALL UP0, P4 ;  /* 0x0000000000ff7886 */ /* 0x000fe20002000000 */
[----:B------:R-:W-:Y:S01]  /*52e0*/  @!P4 R2UR UR7, R20 ;  /* 0x000000001407c2ca */ /* 0x000fe200000e0000 */
[----:B------:R-:W-:Y:S01]  /*52f0*/  VOTEU.ALL UP1, P4 ;  /* 0x0000000000ff7886 */ /* 0x000fe20002020000 */
[----:B------:R-:W-:Y:S03]  /*5300*/  UMOV UR14, 0x0 ;  /* 0x00000000000e7882 */ /* 0x000fe60000000000 */
[----:B------:R-:W3:Y:S01]  /*5310*/  LDC.64 R10, c[0x0][0xb18] ;  /* 0x0002c600ff0a7b82 */ /* 0x000ee20000000a00 */
[----:B------:R-:W-:Y:S01]  /*5320*/  @!UP0 UIADD3 UR26, UPT, UPT, UR42, 0x20, URZ ;  /* 0x000000202a1a8890 */ /* 0x000fe2000fffe0ff */
[----:B------:R-:W-:Y:S01]  /*5330*/  @P3 SHF.R.U32.HI R33, RZ, 0x10, R29 ;  /* 0x00000010ff213819 */ /* 0x000fe2000001161d */
[----:B------:R-:W-:Y:S01]  /*5340*/  @!UP0 UIADD3 UR24, UPT, UPT, UR4, 0x2200, URZ ;  /* 0x0000220004188890 */ /* 0x000fe2000fffe0ff */
[----:B------:R-:W-:Y:S01]  /*5350*/  VIADD R36, R36, 0x1 ;  /* 0x0000000124247836 */ /* 0x000fe20000000000 */
[----:B------:R-:W-:Y:S03]  /*5360*/  UMOV UR15, 0x10000000 ;  /* 0x10000000000f7882 */ /* 0x000fe60000000000 */
[----:B------:R-:W4:Y:S01]  /*5370*/  @!P1 LDC R0, c[0x0][0xb20] ;  /* 0x0002c800ff009b82 */ /* 0x000f220000000800 */
[----:B------:R-:W-:Y:S01]  /*5380*/  UMOV UR27, UR43 ;  /* 0x0000002b001b7c82 */ /* 0x000fe20008000000 */
[----:B------:R-:W-:Y:S01]  /*5390*/  IMAD.U32 R20, RZ, RZ, UR8 ;  /* 0x00000008ff147e24 */ /* 0x000fe2000f8e00ff */
[----:B------:R-:W-:Y:S05]  /*53a0*/  UMOV UR28, UR36 ;  /* 0x00000024001c7c82 */ /* 0x000fea0008000000 */
[----:B-1----:R-:W1:Y:S01]  /*53b0*/  @!P1 LDC R3, c[0x0][0xb0c] ;  /* 0x0002c300ff039b82 */ /* 0x002e620000000800 */
[----:B------:R-:W-:Y:S01]  /*53c0*/  IMAD.U32 R21, RZ, RZ, UR7 ;  /* 0x00000007ff157e24 */ /* 0x000fe2000f8e00ff */
[----:B------:R-:W-:Y:S01]  /*53d0*/  @!UP0 UIADD3 UR10, UPT, UPT, UR42, 0x60, URZ ;  /* 0x000000602a0a8890 */ /* 0x000fe2000fffe0ff */
[----:B------:R-:W-:Y:S01]  /*53e0*/  @!P4 R2UR UR16, R20 ;  /* 0x000000001410c2ca */ /* 0x000fe200000e0000 */
[----:B------:R-:W-:Y:S01]  /*53f0*/  @!UP0 UIADD3 UR8, UPT, UPT, UR4, 0x2a00, URZ ;  /* 0x00002a0004088890 */ /* 0x000fe2000fffe0ff */
[----:B------:R-:W-:Y:S01]  /*5400*/  @!P4 IMAD.MOV.U32 R20, RZ, RZ, 0x1000 ;  /* 0x00001000ff14c424 */ /* 0x000fe200078e00ff */
[----:B------:R-:W-:Y:S01]  /*5410*/  @!P4 R2UR UR17, R21 ;  /* 0x000000001511c2ca */ /* 0x000fe200000e0000 */
[----:B------:R-:W-:Y:S01]  /*5420*/  VOTEU.ALL UP0, P4 ;  /* 0x0000000000ff7886 */ /* 0x000fe20002000000 */
[----:B------:R-:W-:Y:S01]  /*5430*/  UMOV UR9, UR25 ;  /* 0x0000001900097c82 */ /* 0x000fe20008000000 */
[----:B------:R-:W-:Y:S01]  /*5440*/  UMOV UR11, UR43 ;  /* 0x0000002b000b7c82 */ /* 0x000fe20008000000 */
[----:B------:R-:W-:Y:S01]  /*5450*/  UMOV UR12, UR36 ;  /* 0x00000024000c7c82 */ /* 0x000fe20008000000 */
[----:B------:R-:W-:Y:S08]  /*5460*/  UPRMT UR7, UR37, 0x654, UR25 ;  /* 0x0000065425077896 */ /* 0x000ff00008000019 */
[----:B------:R1:W-:Y:S02]  /*5470*/  @!UP1 UTMALDG.3D [UR24], [UR16], desc[UR14] ;  /* 0x00000e18100095b4 */ /* 0x0003e40008011000 */
[----:B-1----:R-:W-:Y:S01]  /*5480*/  @!P1 ISETP.NE.AND P2, PT, R3, 0x1, PT ;  /* 0x000000010300980c */ /* 0x002fe20003f45270 */
[C---:B--2---:R-:W-:Y:S01]  /*5490*/  @!P1 IMAD.HI.U32 R14, R13.reuse, R14, RZ ;  /* 0x0000000e0d0e9227 */ /* 0x044fe200078e00ff */
[----:B---3--:R-:W-:Y:S01]  /*54a0*/  @!P1 ISETP.NE.AND P0, PT, R10, 0x1, PT ;  /* 0x000000010a00980c */ /* 0x008fe20003f05270 */
[----:B------:R1:W-:Y:S01]  /*54b0*/  @!UP0 UTMALDG.3D [UR8], [UR16], desc[UR14] ;  /* 0x00000e08100085b4 */ /* 0x0003e20008011000 */
[----:B------:R1:W-:Y:S01]  /*54c0*/  @!P4 SYNCS.ARRIVE.TRANS64.RED.A0TR RZ, [UR4+0x70], R20 ;  /* 0x00007014ffffc9a7 */ /* 0x0003e20008300404 */
[C---:B------:R-:W-:Y:S01]  /*54d0*/  @!P1 IMAD.HI.U32 R11, R8.reuse, R11, RZ ;  /* 0x0000000b080b9227 */ /* 0x040fe200078e00ff */
[----:B------:R-:W-:Y:S04]  /*54e0*/  @!P1 SHF.R.U32.HI R14, RZ, R15, R14 ;  /* 0x0000000fff0e9219 */ /* 0x000fe8000001160e */
[----:B----4-:R-:W-:Y:S02]  /*54f0*/  @!P1 SHF.R.U32.HI R9, RZ, R0, R11 ;  /* 0x00000000ff099219 */ /* 0x010fe4000001160b */
[----:B------:R-:W-:Y:S02]  /*5500*/  @!P1 SEL R14, R13, R14, !P2 ;  /* 0x0000000e0d0e9207 */ /* 0x000fe40005000000 */
[----:B------:R-:W-:Y:S05]  /*5510*/  @!P1 SEL R9, R8, R9, !P0 ;  /* 0x0000000908099207 */ /* 0x000fea0004000000 */
[----:B------:R-:W-:Y:S01]  /*5520*/  @!P1 IMAD.IADD R0, R9, 0x1, -R14 ;  /* 0x0000000109009824 */ /* 0x000fe200078e0a0e */
[----:B------:R-:W-:Y:S01]  /*5530*/  SYNCS.ARRIVE.TRANS64.RED.A1T0 RZ, [UR7], RZ ;  /* 0x000000ffffff79a7 */ /* 0x000fe20008100407 */
[----:B------:R-:W-:Y:S02]  /*5540*/  @!P1 IMAD.IADD R9, R14, 0x1, -R9 ;  /* 0x000000010e099824 */ /* 0x000fe400078e0a09 */
[----:B------:R-:W-:Y:S02]  /*5550*/  @!P1 IMAD R13, R0, R3, R13 ;  /* 0x00000003000d9224 */ /* 0x000fe400078e020d */
[----:B------:R-:W-:Y:S01]  /*5560*/  @!P1 IMAD R8, R9, R10, R8 ;  /* 0x0000000a09089224 */ /* 0x000fe200078e0208 */
[----:B------:R-:W2:Y:S02]  /*5570*/  SYNCS.PHASECHK.TRANS64.TRYWAIT P5, [UR4+0x98], R12 ;  /* 0x0000980cff0075a7 */ /* 0x000ea400080a1104 */
[----:B-12---:R-:W-:Y:S05]  /*5580*/  @!P5 BRA `(.L_x_99) ;  /* 0x0000004000a0d947 */ /* 0x006fea0003800000 */
.L_x_196:
[----:B-1----:R-:W-:Y:S01]  /*5590*/  @!P4 IADD3 R3, P0, PT, R38, 0x580, RZ ;  /* 0x000005802603c810 */ /* 0x002fe20007f1e0ff */
[----:B------:R-:W-:Y:S01]  /*55a0*/  VOTEU.ALL UP0, P4 ;  /* 0x0000000000ff7886 */ /* 0x000fe20002000000 */
[----:B------:R-:W-:Y:S01]  /*55b0*/  VOTEU.ALL UP1, P4 ;  /* 0x0000000000ff7886 */ /* 0x000fe20002020000 */
[----:B------:R-:W-:Y:S01]  /*55c0*/  UMOV UR14, 0x0 ;  /* 0x00000000000e7882 */ /* 0x000fe20000000000 */
[----:B------:R-:W-:Y:S01]  /*55d0*/  @!P4 R2UR UR8, R3 ;  /* 0x000000000308c2ca */ /* 0x000fe200000e0000 */
[----:B------:R-:W-:Y:S01]  /*55e0*/  @!P4 IMAD.X R0, RZ, RZ, R39, P0 ;  /* 0x000000ffff00c224 */ /* 0x000fe200000e0627 */
[----:B------:R-:W-:Y:S01]  /*55f0*/  @!UP0 UIADD3 UR17, UPT, UPT, UR4, 0x78, URZ ;  /* 0x0000007804118890 */ /* 0x000fe2000fffe0ff */
[----:B------:R-:W-:Y:S01]  /*5600*/  ISETP.NE.AND P0, PT, R36, 0x2, PT ;  /* 0x000000022400780c */ /* 0x000fe20003f05270 */
[----:B------:R-:W-:Y:S01]  /*5610*/  @!UP0 UIADD3 UR18, UPT, UPT, UR42, 0x30, URZ ;  /* 0x000000302a128890 */ /* 0x000fe2000fffe0ff */
[----:B------:R-:W-:Y:S01]  /*5620*/  LOP3.LUT R37, R37, 0x1, RZ, 0x3c, !PT ;  /* 0x0000000125257812 */ /* 0x000fe200078e3cff */
[----:B------:R-:W-:Y:S01]  /*5630*/  @!UP0 UIADD3 UR16, UPT, UPT, UR4, 0x3200, URZ ;  /* 0x0000320004108890 */ /* 0x000fe2000fffe0ff */
[----:B------:R-:W-:Y:S01]  /*5640*/  @!P4 R2UR UR7, R0 ;  /* 0x000000000007c2ca */ /* 0x000fe200000e0000 */
[----:B------:R-:W-:Y:S01]  /*5650*/  UMOV UR15, 0x10000000 ;  /* 0x10000000000f7882 */ /* 0x000fe20000000000 */
[----:B------:R-:W-:Y:S01]  /*5660*/  UMOV UR19, UR43 ;  /* 0x0000002b00137c82 */ /* 0x000fe20008000000 */
[----:B------:R-:W-:Y:S01]  /*5670*/  UMOV UR20, UR36 ;  /* 0x0000002400147c82 */ /* 0x000fe20008000000 */
[----:B------:R-:W-:Y:S01]  /*5680*/  @!UP0 UIADD3 UR10, UPT, UPT, UR42, 0x70, URZ ;  /* 0x000000702a0a8890 */ /* 0x000fe2000fffe0ff */
[----:B------:R-:W-:Y:S01]  /*5690*/  SEL R3, RZ, 0x1, P0 ;  /* 0x00000001ff037807 */ /* 0x000fe20000000000 */
[----:B------:R-:W-:Y:S01]  /*56a0*/  IMAD.U32 R10, RZ, RZ, UR8 ;  /* 0x00000008ff0a7e24 */ /* 0x000fe2000f8e00ff */
[----:B------:R-:W-:Y:S01]  /*56b0*/  @!UP0 UIADD3 UR8, UPT, UPT, UR4, 0x3a00, URZ ;  /* 0x00003a0004088890 */ /* 0x000fe2000fffe0ff */
[----:B------:R-:W-:Y:S01]  /*56c0*/  IMAD.IADD R20, R8, 0x1, R62 ;  /* 0x0000000108147824 */ /* 0x000fe200078e023e */
[----:B------:R-:W-:Y:S01]  /*56d0*/  VOTEU.ALL UP0, P4 ;  /* 0x0000000000ff7886 */ /* 0x000fe20002000000 */
[----:B------:R-:W-:Y:S01]  /*56e0*/  UMOV UR11, UR43 ;  /* 0x0000002b000b7c82 */ /* 0x000fe20008000000 */
[----:B------:R-:W-:Y:S01]  /*56f0*/  @!P4 R2UR UR22, R10 ;  /* 0x000000000a16c2ca */ /* 0x000fe200000e0000 */
[----:B------:R-:W-:Y:S01]  /*5700*/  UMOV UR12, UR36 ;  /* 0x00000024000c7c82 */ /* 0x000fe20008000000 */
[----:B------:R-:W-:Y:S01]  /*5710*/  IMAD.U32 R11, RZ, RZ, UR7 ;  /* 0x00000007ff0b7e24 */ /* 0x000fe2000f8e00ff */
[----:B------:R-:W-:Y:S01]  /*5720*/  UMOV UR9, UR17 ;  /* 0x0000001100097c82 */ /* 0x000fe20008000000 */
[----:B------:R-:W-:Y:S01]  /*5730*/  @P3 R2UR UR36, R33 ;  /* 0x00000000212432ca */ /* 0x000fe200000e0000 */
[----:B------:R-:W-:Y:S01]  /*5740*/  IMAD.IADD R21, R13, 0x1, R64 ;  /* 0x000000010d157824 */ /* 0x000fe200078e0240 */
[----:B------:R-:W-:Y:S02]  /*5750*/  LOP3.LUT R34, R34, R3, RZ, 0x3c, !PT ;  /* 0x0000000322227212 */ /* 0x000fe400078e3cff */
[----:B------:R-:W-:Y:S02]  /*5760*/  @!P4 R2UR UR23, R11 ;  /* 0x000000000b17c2ca */ /* 0x000fe400000e0000 */
[----:B------:R-:W-:Y:S11]  /*5770*/  SEL R36, R36, RZ, P0 ;  /* 0x000000ff24247207 */ /* 0x000ff60000000000 */
[----:B------:R2:W-:Y:S01]  /*5780*/  @!UP1 UTMALDG.3D [UR16], [UR22], desc[UR14] ;  /* 0x00000e10160095b4 */ /* 0x0005e20008011000 */
[----:B------:R2:W-:Y:S01]  /*5790*/  @!UP0 UTMALDG.3D [UR8], [UR22], desc[UR14] ;  /* 0x00000e08160085b4 */ /* 0x0005e20008011000 */
[----:B------:R2:W-:Y:S01]  /*57a0*/  @!P4 SYNCS.ARRIVE.TRANS64.RED.A0TR RZ, [UR4+0x78], R27 ;  /* 0x0000781bffffc9a7 */ /* 0x0005e20008300404 */
[----:B------:R-:W-:Y:S01]  /*57b0*/  UPLOP3.LUT UP0, UPT, UPT, UPT, UPT, 0x80, 0x8 ;  /* 0x000000000008789c */ /* 0x000fe20003f0f070 */
[----:B------:R-:W-:Y:S01]  /*57c0*/  SYNCS.ARRIVE.TRANS64.RED.A1T0 RZ, [UR5], RZ ;  /* 0x000000ffffff79a7 */ /* 0x000fe20008100405 */
[----:B------:R-:W-:Y:S09]  /*57d0*/  @P3 BRA `(.L_x_100) ;  /* 0xfffffff0002c3947 */ /* 0x000ff2000383ffff */
[----:B------:R-:W-:-:S04]  /*57e0*/  SHF.L.U32 R3, R37, 0x1f, RZ ;  /* 0x0000001f25037819 */ /* 0x000fc800000006ff */
[----:B------:R-:W1:Y:S02]  /*57f0*/  SYNCS.PHASECHK.TRANS64.TRYWAIT P0, [UR4+0x80], R3 ;  /* 0x00008003ff0075a7 */ /* 0x000e640008001104 */
[----:B-1----:R-:W-:Y:S05]  /*5800*/  @!P0 BRA `(.L_x_101) ;  /* 0x0000004000188947 */ /* 0x002fea0003800000 */
.L_x_198:
[----:B------:R-:W3:Y:S02]  /*5810*/  SYNCS.PHASECHK.TRANS64.TRYWAIT P0, [UR4+0x88], R3 ;  /* 0x00008803ff0075a7 */ /* 0x000ee40008001104 */
[----:B---3--:R-:W-:Y:S05]  /*5820*/  @!P0 BRA `(.L_x_102) ;  /* 0x0000004000288947 */ /* 0x008fea0003800000 */
.L_x_200:
[----:B------:R-:W3:Y:S02]  /*5830*/  SYNCS.PHASECHK.TRANS64.TRYWAIT P0, [UR4+0x90], R3 ;  /* 0x00009003ff0075a7 */ /* 0x000ee40008001104 */
[----:B---3--:R-:W-:Y:S05]  /*5840*/  @!P0 BRA `(.L_x_103) ;  /* 0x0000004000388947 */ /* 0x008fea0003800000 */
.L_x_202:
[----:B-1----:R-:W-:-:S07]  /*5850*/  MOV R0, UR4 ;  /* 0x0000000400007c02 */ /* 0x002fce0008000f00 */
.L_x_104:
[----:B-1----:R-:W-:-:S04]  /*5860*/  SHF.L.U32 R3, R37, 0x1f, RZ ;  /* 0x0000001f25037819 */ /* 0x002fc800000006ff */
[----:B------:R1:W3:Y:S03]  /*5870*/  SYNCS.PHASECHK.TRANS64.TRYWAIT P0, [R0+URZ+0x98], R3 ;  /* 0x00009803000075a7 */ /* 0x0002e600080011ff */
[----:B---3--:R-:W-:Y:S05]  /*5880*/  @!P0 NANOSLEEP.SYNCS 0x989680 ;  /* 0x009896800000895d */ /* 0x008fea0003900000 */
[----:B------:R-:W3:Y:S02]  /*5890*/  @!P0 SYNCS.PHASECHK.TRANS64 P0, [R0+URZ+0x98], R3 ;  /* 0x00009803000085a7 */ /* 0x000ee400080010ff */
[----:B--23--:R-:W-:Y:S05]  /*58a0*/  @P0 EXIT ;  /* 0x000000000000094d */ /* 0x00cfea0003800000 */
[----:B------:R-:W-:Y:S05]  /*58b0*/  BRA `(.L_x_104) ;  /* 0xfffffffc00e87947 */ /* 0x000fea000383ffff */
.L_x_89:
[----:B------:R-:W-:-:S06]  /*58c0*/  UISETP.GE.AND UP0, UPT, UR10, 0x4, UPT ;  /* 0x000000040a00788c */ /* 0x000fcc000bf06270 */
[----:B------:R-:W-:-:S13]  /*58d0*/  PLOP3.LUT P0, PT, PT, PT, UP0, 0x80, 0x8 ;  /* 0x000000000008781c */ /* 0x000fda0003f0f008 */
[----:B-1----:R-:W-:Y:S05]  /*58e0*/  @!P0 EXIT ;  /* 0x000000000000894d */ /* 0x002fea0003800000 */
[----:B------:R-:W-:Y:S01]  /*58f0*/  BAR.SYNC.DEFER_BLOCKING 0x6, 0xa0 ;  /* 0x0182800000007b1d */ /* 0x000fe20000010000 */
[----:B------:R-:W-:Y:S02]  /*5900*/  IMAD.SHL.U32 R4, R70, 0x200000, RZ ;  /* 0x0020000046047824 */ /* 0x000fe400078e00ff */
[----:B------:R-:W-:Y:S02]  /*5910*/  HFMA2 R75, -RZ, RZ, 0, 5.9604644775390625e-08 ;  /* 0x00000001ff4b7431 */ /* 0x000fe400000001ff */
[C---:B------:R-:W-:Y:S01]  /*5920*/  IMAD.SHL.U32 R69, R76.reuse, 0x10, RZ ;  /* 0x000000104c457824 */ /* 0x040fe200078e00ff */
[----:B------:R-:W-:Y:S01]  /*5930*/  MOV R73, RZ ;  /* 0x000000ff00497202 */ /* 0x000fe20000000f00 */
[----:B------:R-:W-:Y:S01]  /*5940*/  IMAD.U32 R33, R76, 0x10000, RZ ;  /* 0x000100004c217824 */ /* 0x000fe200078e00ff */
[----:B------:R-:W-:Y:S01]  /*5950*/  UMOV UR44, 0x400 ;  /* 0x00000400002c7882 */ /* 0x000fe20000000000 */
[----:B------:R-:W1:Y:S01]  /*5960*/  LDC R67, c[0x0][0x370] ;  /* 0x0000dc00ff437b82 */ /* 0x000e620000000800 */
[----:B------:R-:W-:Y:S01]  /*5970*/  ULEA UR44, UR37, UR44, 0x18 ;  /* 0x0000002c252c7291 */ /* 0x000fe2000f8ec0ff */
[----:B------:R-:W-:Y:S01]  /*5980*/  LOP3.LUT R4, R4, 0x200000, RZ, 0xc0, !PT ;  /* 0x0020000004047812 */ /* 0x000fe200078ec0ff */
[----:B------:R-:W-:Y:S01]  /*5990*/  IMAD.SHL.U32 R68, R76, 0x2, RZ ;  /* 0x000000024c447824 */ /* 0x000fe200078e00ff */
[C---:B------:R-:W-:Y:S01]  /*59a0*/  LOP3.LUT R5, R69.reuse, 0x40, RZ, 0xc0, !PT ;  /* 0x0000004045057812 */ /* 0x040fe200078ec0ff */
[----:B------:R-:W-:Y:S01]  /*59b0*/  IMAD.SHL.U32 R3, R70, 0x200, RZ ;  /* 0x0000020046037824 */ /* 0x000fe200078e00ff */
[----:B------:R-:W-:Y:S01]  /*59c0*/  LOP3.LUT R2, R69, 0x5b0, RZ, 0xc0, !PT ;  /* 0x000005b045027812 */ /* 0x000fe200078ec0ff */
[----:B------:R-:W-:Y:S01]  /*59d0*/  UIADD3 UR4, UPT, UPT, UR44, 0x200, URZ ;  /* 0x000002002c047890 */ /* 0x000fe2000fffe0ff */
[----:B------:R-:W2:Y:S01]  /*59e0*/  LDC R28, c[0x0][0xb0c] ;  /* 0x0002c300ff1c7b82 */ /* 0x000ea20000000800 */
[----:B------:R-:W-:Y:S01]  /*59f0*/  LOP3.LUT R33, R4, 0x400000, R33, 0xf8, !PT ;  /* 0x0040000004217812 */ /* 0x000fe200078ef821 */
[----:B------:R-:W-:Y:S01]  /*5a00*/  IMAD.MOV.U32 R30, RZ, RZ, RZ ;  /* 0x000000ffff1e7224 */ /* 0x000fe200078e00ff */
[----:B------:R-:W-:Y:S01]  /*5a10*/  LOP3.LUT R68, R5, 0x8, R68, 0xf8, !PT ;  /* 0x0000000805447812 */ /* 0x000fe200078ef844 */
[----:B------:R-:W-:Y:S01]  /*5a20*/  IMAD.MOV.U32 R74, RZ, RZ, RZ ;  /* 0x000000ffff4a7224 */ /* 0x000fe200078e00ff */
[----:B------:R-:W-:Y:S01]  /*5a30*/  LOP3.LUT R3, R2, 0x200, R3, 0xf8, !PT ;  /* 0x0000020002037812 */ /* 0x000fe200078ef803 */
[----:B------:R-:W-:Y:S01]  /*5a40*/  IMAD.MOV.U32 R80, RZ, RZ, RZ ;  /* 0x000000ffff507224 */ /* 0x000fe200078e00ff */
[----:B------:R-:W-:Y:S01]  /*5a50*/  LOP3.LUT P0, RZ, R69, 0x40, RZ, 0xc0, !PT ;  /* 0x0000004045ff7812 */ /* 0x000fe2000780c0ff */
[----:B------:R-:W3:Y:S01]  /*5a60*/  LDC R65, c[0x0][0xb20] ;  /* 0x0002c800ff417b82 */ /* 0x000ee20000000800 */
[----:B------:R-:W4:Y:S01]  /*5a70*/  LDS R0, [UR44+0x160] ;  /* 0x0001602cff007984 */ /* 0x000f220008000800 */
[----:B------:R-:W-:Y:S01]  /*5a80*/  LOP3.LUT R68, R3, R68, RZ, 0xfc, !PT ;  /* 0x0000004403447212 */ /* 0x000fe200078efcff */
[----:B------:R-:W-:Y:S01]  /*5a90*/  IMAD.U32 R71, RZ, RZ, UR4 ;  /* 0x00000004ff477e24 */ /* 0x000fe2000f8e00ff */
[----:B------:R-:W-:Y:S01]  /*5aa0*/  LOP3.LUT R76, R76, 0x60, RZ, 0xc0, !PT ;  /* 0x000000604c4c7812 */ /* 0x000fe200078ec0ff */
[----:B------:R-:W1:Y:S03]  /*5ab0*/  LDCU.64 UR50, c[0x0][0x348] ;  /* 0x00006900ff3277ac */ /* 0x000e660008000a00 */
[----:B------:R-:W1:Y:S01]  /*5ac0*/  LDC R27, c[0x0][0xb30] ;  /* 0x0002cc00ff1b7b82 */ /* 0x000e620000000800 */
[----:B------:R-:W1:Y:S01]  /*5ad0*/  LDCU.64 UR38, c[0x0][0x888] ;  /* 0x00011100ff2677ac */ /* 0x000e620008000a00 */
[----:B------:R-:W-:Y:S01]  /*5ae0*/  UMOV UR45, URZ ;  /* 0x000000ff002d7c82 */ /* 0x000fe20008000000 */
[----:B------:R-:W-:-:S05]  /*5af0*/  UMOV UR48, URZ ;  /* 0x000000ff00307c82 */ /* 0x000fca0008000000 */
[----:B------:R-:W1:Y:S08]  /*5b00*/  LDC.64 R56, c[0x0][0x888] ;  /* 0x00022200ff387b82 */ /* 0x000e700000000a00 */
[----:B------:R-:W1:Y:S08]  /*5b10*/  LDC.64 R60, c[0x0][0xb10] ;  /* 0x0002c400ff3c7b82 */ /* 0x000e700000000a00 */
[----:B------:R-:W1:Y:S08]  /*5b20*/  LDC.64 R24, c[0x0][0xb18] ;  /* 0x0002c600ff187b82 */ /* 0x000e700000000a00 */
[----:B------:R-:W1:Y:S01]  /*5b30*/  LDC.64 R22, c[0x0][0xb28] ;  /* 0x0002ca00ff167b82 */ /* 0x000e620000000a00 */
[----:B----4-:R-:W-:Y:S01]  /*5b40*/  IMAD.IADD R33, R0, 0x1, R33 ;  /* 0x0000000100217824 */ /* 0x010fe200078e0221 */
[----:B------:R-:W-:-:S06]  /*5b50*/  P2R R0, PR, RZ, 0x1 ;  /* 0x00000001ff007803 */ /* 0x000fcc0000000000 */
[----:B------:R-:W4:Y:S08]  /*5b60*/  LDC.64 R58, c[0x0][0x890] ;  /* 0x00022400ff3a7b82 */ /* 0x000f300000000a00 */
[----:B------:R-:W1:Y:S08]  /*5b70*/  LDC.64 R54, c[0x0][0x8b0] ;  /* 0x00022c00ff367b82 */ /* 0x000e700000000a00 */
[----:B------:R-:W1:Y:S08]  /*5b80*/  LDC.64 R52, c[0x0][0x8a8] ;  /* 0x00022a00ff347b82 */ /* 0x000e700000000a00 */
[----:B--23--:R-:W1:Y:S02]  /*5b90*/  LDC R66, c[0x0][0x374] ;  /* 0x0000dd00ff427b82 */ /* 0x00ce640000000800 */
.L_x_148:
[C---:B------:R-:W-:Y:S02]  /*5ba0*/  LEA R0, R80.reuse, UR44, 0x3 ;  /* 0x0000002c50007c11 */ /* 0x040fe4000f8e18ff */
[----:B------:R-:W-:Y:S02]  /*5bb0*/  SHF.L.U32 R3, R73, 0x1f, RZ ;  /* 0x0000001f49037819 */ /* 0x000fe400000006ff */
[----:B------:R-:W-:Y:S02]  /*5bc0*/  LEA R16, R80, UR44, 0x4 ;  /* 0x0000002c50107c11 */ /* 0x000fe4000f8e20ff */
[----:B--2---:R-:W2:Y:S02]  /*5bd0*/  SYNCS.PHASECHK.TRANS64.TRYWAIT P0, [R0+URZ+0xb0], R3 ;  /* 0x0000b003000075a7 */ /* 0x004ea400080011ff */
[----:B--2---:R-:W-:Y:S05]  /*5be0*/  @!P0 BRA `(.L_x_105) ;  /* 0x0000003c00688947 */ /* 0x004fea0003800000 */
.L_x_203:
[----:B------:R-:W3:Y:S01]  /*5bf0*/  LDC.64 R12, c[0x0][0xb10] ;  /* 0x0002c400ff0c7b82 */ /* 0x000ee20000000a00 */
[----:B------:R-:W4:Y:S01]  /*5c00*/  LDS.128 R16, [R16+0x140] ;  /* 0x0001400010107984 */ /* 0x000f220000000c00 */
[----:B-1----:R-:W-:Y:S01]  /*5c10*/  ISETP.NE.AND P1, PT, R27, 0x1, PT ;  /* 0x000000011b00780c */ /* 0x002fe20003f25270 */
[----:B--2---:R-:W-:Y:S01]  /*5c20*/  VIADD R0, R0, 0xc0 ;  /* 0x000000c000007836 */ /* 0x004fe20000000000 */
[----:B------:R-:W-:Y:S04]  /*5c30*/  ISETP.GE.AND P0, PT, R26, 0x1, PT ;  /* 0x000000011a00780c */ /* 0x000fe80003f06270 */
[----:B------:R-:W1:Y:S01]  /*5c40*/  LDC.64 R10, c[0x0][0xb18] ;  /* 0x0002c600ff0a7b82 */ /* 0x000e620000000a00 */
[----:B------:R-:W-:Y:S01]  /*5c50*/  PRMT R0, RZ, 0x654, R0 ;  /* 0x00000654ff007816 */ /* 0x000fe20000000000 */
[----:B------:R-:W-:Y:S01]  /*5c60*/  @!PT LDS RZ, [RZ] ;  /* 0x00000000fffff984 */ /* 0x000fe20000000800 */
[----:B------:R-:W-:Y:S01]  /*5c70*/  @!PT LDS RZ, [RZ] ;  /* 0x00000000fffff984 */ /* 0x000fe20000000800 */
[----:B------:R-:W-:Y:S01]  /*5c80*/  @!PT LDS RZ, [RZ] ;  /* 0x00000000fffff984 */ /* 0x000fe20000000800 */
[----:B------:R-:W-:Y:S01]  /*5c90*/  @!PT LDS RZ, [RZ] ;  /* 0x00000000fffff984 */ /* 0x000fe20000000800 */
[----:B------:R2:W-:Y:S06]  /*5ca0*/  MEMBAR.ALL.CTA ;  /* 0x0000000000007992 */ /* 0x0005ec0000008000 */
[----:B--2---:R-:W2:Y:S01]  /*5cb0*/  FENCE.VIEW.ASYNC.S ;  /* 0x00000000000073c6 */ /* 0x004ea20000000000 */
[----:B------:R-:W1:Y:S08]  /*5cc0*/  @!P1 LDC R14, c[0x0][0xb20] ;  /* 0x0002c800ff0e9b82 */ /* 0x000e700000000800 */
[----:B------:R-:W1:Y:S01]  /*5cd0*/  @!P1 LDC R9, c[0x0][0xb0c] ;  /* 0x0002c300ff099b82 */ /* 0x000e620000000800 */
[----:B--2---:R2:W-:Y:S01]  /*5ce0*/  SYNCS.ARRIVE.TRANS64.RED.A1T0 RZ, [R0+URZ], RZ ;  /* 0x000000ff00ff79a7 */ /* 0x0045e200081004ff */
[----:B----4-:R-:W-:Y:S04]  /*5cf0*/  LOP3.LUT P4, RZ, R18, 0x1, RZ, 0xc0, !PT ;  /* 0x0000000112ff7812 */ /* 0x010fe8000788c0ff */
[----:B------:R-:W-:Y:S09]  /*5d00*/  P2R R77, PR, RZ, 0x10 ;  /* 0x00000010ff4d7803 */ /* 0x000ff20000000000 */
[----:B------:R-:W-:Y:S02]  /*5d10*/  @P4 MOV R31, R16 ;  /* 0x00000010001f4202 */ /* 0x000fe40000000f00 */
[----:B------:R-:W-:Y:S01]  /*5d20*/  @P4 LOP3.LUT R29, R17, 0xffff, RZ, 0xc0, !PT ;  /* 0x0000ffff111d4812 */ /* 0x000fe200078ec0ff */
[----:B--23--:R-:W-:Y:S06]  /*5d30*/  @!P0 BRA `(.L_x_106) ;  /* 0x0000000000a48947 */ /* 0x00cfec0003800000 */
[----:B------:R-:W-:Y:S01]  /*5d40*/  IMAD.HI.U32 R36, R66, R25, RZ ;  /* 0x0000001942247227 */ /* 0x000fe200078e00ff */
[----:B------:R-:W-:Y:S02]  /*5d50*/  ISETP.NE.AND P0, PT, R24, 0x1, PT ;  /* 0x000000011800780c */ /* 0x000fe40003f05270 */
[----:B------:R-:W-:Y:S01]  /*5d60*/  ISETP.NE.AND P2, PT, R26, 0x1, PT ;  /* 0x000000011a00780c */ /* 0x000fe20003f45270 */
[-C--:B------:R-:W-:Y:S01]  /*5d70*/  IMAD.HI.U32 R34, R67, R60.reuse, RZ ;  /* 0x0000003c43227227 */ /* 0x080fe200078e00ff */
[----:B------:R-:W-:Y:S02]  /*5d80*/  SHF.R.U32.HI R37, RZ, R65, R36 ;  /* 0x00000041ff257219 */ /* 0x000fe40000011624 */
[----:B------:R-:W-:Y:S01]  /*5d90*/  ISETP.NE.AND P3, PT, R28, 0x1, PT ;  /* 0x000000011c00780c */ /* 0x000fe20003f65270 */
[----:B------:R-:W-:Y:S01]  /*5da0*/  IMAD.HI.U32 R40, R29, R25, RZ ;  /* 0x000000191d287227 */ /* 0x000fe200078e00ff */
[----:B------:R-:W-:Y:S02]  /*5db0*/  SHF.R.U32.HI R34, RZ, R61, R34 ;  /* 0x0000003dff227219 */ /* 0x000fe40000011622 */
[----:B------:R-:W-:Y:S01]  /*5dc0*/  SEL R3, R66, R37, !P0 ;  /* 0x0000002542037207 */ /* 0x000fe20004000000 */
[----:B------:R-:W-:Y:S01]  /*5dd0*/  IMAD.HI.U32 R38, R31, R60, RZ ;  /* 0x0000003c1f267227 */ /* 0x000fe200078e00ff */
[----:B------:R-:W-:Y:S03]  /*5de0*/  SEL R7, R67, R34, !P3 ;  /* 0x0000002243077207 */ /* 0x000fe60005800000 */
[-C--:B------:R-:W-:Y:S01]  /*5df0*/  IMAD.HI.U32 R34, R3, R22.reuse, RZ ;  /* 0x0000001603227227 */ /* 0x080fe200078e00ff */
[----:B------:R-:W-:Y:S03]  /*5e00*/  SHF.R.U32.HI R38, RZ, R61, R38 ;  /* 0x0000003dff267219 */ /* 0x000fe60000011626 */
[----:B------:R-:W-:Y:S01]  /*5e10*/  IMAD.HI.U32 R36, R7, R22, RZ ;  /* 0x0000001607247227 */ /* 0x000fe200078e00ff */
[----:B------:R-:W-:Y:S02]  /*5e20*/  @P2 SHF.R.U32.HI R3, RZ, R23, R34 ;  /* 0x00000017ff032219 */ /* 0x000fe40000011622 */
[----:B------:R-:W-:Y:S02]  /*5e30*/  SHF.R.U32.HI R34, RZ, R65, R40 ;  /* 0x00000041ff227219 */ /* 0x000fe40000011628 */
[----:B------:R-:W-:Y:S01]  /*5e40*/  @P2 SHF.R.U32.HI R7, RZ, R23, R36 ;  /* 0x00000017ff072219 */ /* 0x000fe20000011624 */
[C---:B------:R-:W-:Y:S01]  /*5e50*/  IMAD R2, R26.reuse, R3, RZ ;  /* 0x000000031a027224 */ /* 0x040fe200078e02ff */
[----:B------:R-:W-:Y:S02]  /*5e60*/  SEL R5, R29, R34, !P0 ;  /* 0x000000221d057207 */ /* 0x000fe40004000000 */
[----:B------:R-:W-:Y:S01]  /*5e70*/  SEL R3, R31, R38, !P3 ;  /* 0x000000261f037207 */ /* 0x000fe20005800000 */
[----:B------:R-:W-:Y:S01]  /*5e80*/  IMAD R4, R26, R7, RZ ;  /* 0x000000071a047224 */ /* 0x000fe200078e02ff */
[C---:B------:R-:W-:Y:S01]  /*5e90*/  ISETP.GE.AND P0, PT, R5.reuse, R2, PT ;  /* 0x000000020500720c */ /* 0x040fe20003f06270 */
[----:B------:R-:W-:Y:S03]  /*5ea0*/  IMAD.HI.U32 R6, R5, R22, RZ ;  /* 0x0000001605067227 */ /* 0x000fe600078e00ff */
[----:B------:R-:W-:Y:S01]  /*5eb0*/  ISETP.GE.OR P0, PT, R3, R4, P0 ;  /* 0x000000040300720c */ /* 0x000fe20000706670 */
[----:B------:R-:W-:Y:S01]  /*5ec0*/  IMAD.MOV R4, RZ, RZ, -R3 ;  /* 0x000000ffff047224 */ /* 0x000fe200078e0a03 */
[-C--:B------:R-:W-:Y:S03]  /*5ed0*/  SHF.R.U32.HI R6, RZ, R23.reuse, R6 ;  /* 0x00000017ff067219 */ /* 0x080fe60000011606 */
[----:B------:R-:W-:Y:S01]  /*5ee0*/  IMAD R31, R28, R4, R31 ;  /* 0x000000041c1f7224 */ /* 0x000fe200078e021f */
[----:B------:R-:W-:Y:S05]  /*5ef0*/  SEL R15, R5, R6, !P2 ;  /* 0x00000006050f7207 */ /* 0x000fea0005000000 */
[----:B------:R-:W-:Y:S02]  /*5f00*/  IMAD.MOV R6, RZ, RZ, -R15 ;  /* 0x000000ffff067224 */ /* 0x000fe400078e0a0f */
[C---:B------:R-:W-:Y:S04]  /*5f10*/  @!P0 IMAD.HI.U32 R2, R3.reuse, R22, RZ ;  /* 0x0000001603028227 */ /* 0x040fe800078e00ff */
[----:B------:R-:W-:Y:S01]  /*5f20*/  IMAD R6, R26, R6, R5 ;  /* 0x000000061a067224 */ /* 0x000fe200078e0205 */
[----:B------:R-:W-:Y:S04]  /*5f30*/  @!P0 SHF.R.U32.HI R2, RZ, R23, R2 ;  /* 0x00000017ff028219 */ /* 0x000fe80000011602 */
[----:B------:R-:W-:Y:S02]  /*5f40*/  @!P0 SEL R0, R3, R2, !P2 ;  /* 0x0000000203008207 */ /* 0x000fe40005000000 */
[----:B------:R-:W-:Y:S02]  /*5f50*/  IADD3 R2, PT, PT, -R5, RZ, RZ ;  /* 0x000000ff05027210 */ /* 0x000fe40007ffe1ff */
[----:B------:R-:W-:Y:S01]  /*5f60*/  @!P0 IADD3 R8, PT, PT, R15, -R0, RZ ;  /* 0x800000000f088210 */ /* 0x000fe20007ffe0ff */
[----:B------:R-:W-:Y:S02]  /*5f70*/  @!P0 IMAD R0, R7, R6, R0 ;  /* 0x0000000607008224 */ /* 0x000fe400078e0200 */
[----:B------:R-:W-:Y:S02]  /*5f80*/  IMAD R29, R24, R2, R29 ;  /* 0x00000002181d7224 */ /* 0x000fe400078e021d */
[----:B------:R-:W-:Y:S02]  /*5f90*/  @!P0 IMAD R5, R8, R26, R3 ;  /* 0x0000001a08058224 */ /* 0x000fe400078e0203 */
[----:B------:R-:W-:Y:S04]  /*5fa0*/  @!P0 IMAD.MOV.U32 R3, RZ, RZ, R0 ;  /* 0x000000ffff038224 */ /* 0x000fe800078e0000 */
[----:B------:R-:W-:Y:S02]  /*5fb0*/  IMAD R31, R3, R28, R31 ;  /* 0x0000001c031f7224 */ /* 0x000fe400078e021f */
[----:B------:R-:W-:Y:S07]  /*5fc0*/  IMAD R29, R5, R24, R29 ;  /* 0x00000018051d7224 */ /* 0x000fee00078e021d */
.L_x_106:
[----:B-1----:R-:W-:Y:S01]  /*5fd0*/  @!P1 ISETP.NE.AND P0, PT, R10, 0x1, PT ;  /* 0x000000010a00980c */ /* 0x002fe20003f05270 */
[----:B------:R-:W-:Y:S01]  /*5fe0*/  @!P1 IMAD.HI.U32 R3, R29, R11, RZ ;  /* 0x0000000b1d039227 */ /* 0x000fe200078e00ff */
[----:B------:R-:W-:Y:S01]  /*5ff0*/  R2UR UR42, R21 ;  /* 0x00000000152a72ca */ /* 0x000fe200000e0000 */
[----:B------:R-:W-:Y:S01]  /*6000*/  BSSY.RECONVERGENT B6, `(.L_x_107) ;  /* 0x0000031000067945 */ /* 0x000fe20003800200 */
[----:B------:R-:W-:Y:S01]  /*6010*/  R2UR UR41, R20 ;  /* 0x00000000142972ca */ /* 0x000fe200000e0000 */
[----:B------:R-:W-:Y:S01]  /*6020*/  @!P1 IMAD.HI.U32 R0, R31, R12, RZ ;  /* 0x0000000c1f009227 */ /* 0x000fe200078e00ff */
[----:B------:R-:W-:Y:S02]  /*6030*/  @!P1 SHF.R.U32.HI R2, RZ, R14, R3 ;  /* 0x0000000eff029219 */ /* 0x000fe40000011603 */
[----:B------:R-:W-:Y:S01]  /*6040*/  @!P1 ISETP.NE.AND P2, PT, R9, 0x1, PT ;  /* 0x000000010900980c */ /* 0x000fe20003f45270 */
[----:B------:R-:W-:Y:S01]  /*6050*/  VIADD R80, R80, 0x1 ;  /* 0x0000000150507836 */ /* 0x000fe20000000000 */
[----:B------:R-:W-:Y:S02]  /*6060*/  @!P1 SEL R2, R29, R2, !P0 ;  /* 0x000000021d029207 */ /* 0x000fe40004000000 */
[----:B------:R-:W-:Y:S02]  /*6070*/  @!P1 SHF.R.U32.HI R0, RZ, R13, R0 ;  /* 0x0000000dff009219 */ /* 0x000fe40000011600 */
[----:B------:R-:W-:Y:S01]  /*6080*/  LOP3.LUT P0, RZ, R71, 0x90, RZ, 0xc0, !PT ;  /* 0x0000009047ff7812 */ /* 0x000fe2000780c0ff */
[----:B------:R-:W-:Y:S01]  /*6090*/  USHF.L.U32 UR42, UR42, 0x6, URZ ;  /* 0x000000062a2a7899 */ /* 0x000fe200080006ff */
[----:B------:R-:W-:Y:S01]  /*60a0*/  @!P1 SEL R3, R31, R0, !P2 ;  /* 0x000000001f039207 */ /* 0x000fe20005000000 */
[----:B------:R-:W-:Y:S01]  /*60b0*/  USHF.L.U32 UR41, UR41, 0x7, URZ ;  /* 0x0000000729297899 */ /* 0x000fe200080006ff */
[----:B------:R-:W-:Y:S03]  /*60c0*/  @P4 SHF.R.U32.HI R72, RZ, 0x10, R17 ;  /* 0x00000010ff484819 */ /* 0x000fe60000011611 */
[----:B------:R-:W-:Y:S02]  /*60d0*/  @!P1 IMAD.IADD R0, R2, 0x1, -R3 ;  /* 0x0000000102009824 */ /* 0x000fe400078e0a03 */
[----:B------:R-:W-:Y:S02]  /*60e0*/  @!P1 IMAD.IADD R2, R3, 0x1, -R2 ;  /* 0x0000000103029824 */ /* 0x000fe400078e0a02 */
[----:B------:R-:W-:Y:S02]  /*60f0*/  @!P1 IMAD R31, R0, R9, R31 ;  /* 0x00000009001f9224 */ /* 0x000fe400078e021f */
[----:B------:R-:W-:Y:S01]  /*6100*/  @!P1 IMAD R29, R2, R10, R29 ;  /* 0x0000000a021d9224 */ /* 0x000fe200078e021d */
[----:B------:R-:W-:Y:S06]  /*6110*/  @!P0 BRA `(.L_x_108) ;  /* 0x00000000007c8947 */ /* 0x000fec0003800000 */
[----:B------:R-:W1:Y:S01]  /*6120*/  LDCU.64 UR8, c[0x4][0x80] ;  /* 0x01001000ff0877ac */ /* 0x000e620008000a00 */
[----:B------:R-:W-:Y:S01]  /*6130*/  MOV R2, 0x0 ;  /* 0x0000000000027802 */ /* 0x000fe20000000f00 */
[----:B------:R-:W-:Y:S02]  /*6140*/  HFMA2 R12, -RZ, RZ, 0, 5.9604644775390625e-08 ;  /* 0x00000001ff0c7431 */ /* 0x000fe400000001ff */
[----:B------:R-:W-:Y:S01]  /*6150*/  IMAD.MOV.U32 R8, RZ, RZ, 0x70 ;  /* 0x00000070ff087424 */ /* 0x000fe200078e00ff */
[----:B------:R2:W3:Y:S01]  /*6160*/  LDC.64 R14, c[0x4][R2] ;  /* 0x01000000020e7b82 */ /* 0x0004e20000000a00 */
[----:B------:R-:W4:Y:S01]  /*6170*/  LDCU.64 UR6, c[0x4][0x88] ;  /* 0x01001100ff0677ac */ /* 0x000f220008000a00 */
[----:B------:R-:W-:Y:S01]  /*6180*/  IMAD.MOV.U32 R13, RZ, RZ, RZ ;  /* 0x000000ffff0d7224 */ /* 0x000fe200078e00ff */
[----:B------:R-:W2:Y:S01]  /*6190*/  LDCU.64 UR4, c[0x4][0x8] ;  /* 0x01000100ff0477ac */ /* 0x000ea20008000a00 */
[----:B-1----:R-:W-:Y:S01]  /*61a0*/  MOV R5, UR9 ;  /* 0x0000000900057c02 */ /* 0x002fe20008000f00 */
[----:B------:R-:W-:Y:S01]  /*61b0*/  IMAD.U32 R4, RZ, RZ, UR8 ;  /* 0x00000008ff047e24 */ /* 0x000fe2000f8e00ff */
[----:B----4-:R-:W-:Y:S01]  /*61c0*/  MOV R7, UR7 ;  /* 0x0000000700077c02 */ /* 0x010fe20008000f00 */
[----:B------:R-:W-:Y:S01]  /*61d0*/  IMAD.U32 R6, RZ, RZ, UR6 ;  /* 0x00000006ff067e24 */ /* 0x000fe2000f8e00ff */
[----:B--2---:R-:W-:Y:S01]  /*61e0*/  MOV R11, UR5 ;  /* 0x00000005000b7c02 */ /* 0x004fe20008000f00 */
[----:B------:R-:W-:Y:S02]  /*61f0*/  IMAD.U32 R10, RZ, RZ, UR4 ;  /* 0x00000004ff0a7e24 */ /* 0x000fe4000f8e00ff */
[----:B------:R-:W-:Y:S07]  /*6200*/  LEPC R20, `(.L_x_109) ;  /* 0x000000001014794e */ /* 0x000fee0000000000 */
[----:B---3-5:R-:W-:Y:S05]  /*6210*/  CALL.ABS.NOINC R14 ;  /* 0x000000000e007343 */ /* 0x028fea0003c00000 */
.L_x_109:
[----:B------:R-:W1:Y:S01]  /*6220*/  LDCU.64 UR8, c[0x4][0x80] ;  /* 0x01001000ff0877ac */ /* 0x000e620008000a00 */
[----:B------:R-:W2:Y:S01]  /*6230*/  LDC.64 R2, c[0x4][R2] ;  /* 0x0100000002027b82 */ /* 0x000ea20000000a00 */
[----:B------:R-:W-:Y:S02]  /*6240*/  HFMA2 R12, -RZ, RZ, 0, 5.9604644775390625e-08 ;  /* 0x00000001ff0c7431 */ /* 0x000fe400000001ff */
[----:B------:R-:W-:Y:S02]  /*6250*/  IMAD.MOV.U32 R8, RZ, RZ, 0x70 ;  /* 0x00000070ff087424 */ /* 0x000fe400078e00ff */
[----:B------:R-:W-:Y:S01]  /*6260*/  IMAD.MOV.U32 R13, RZ, RZ, RZ ;  /* 0x000000ffff0d7224 */ /* 0x000fe200078e00ff */
[----:B------:R-:W3:Y:S01]  /*6270*/  LDCU.64 UR6, c[0x4][0x88] ;  /* 0x01001100ff0677ac */ /* 0x000ee20008000a00 */
[----:B------:R-:W4:Y:S01]  /*6280*/  LDCU.64 UR4, c[0x4][0x8] ;  /* 0x01000100ff0477ac */ /* 0x000f220008000a00 */
[----:B-1----:R-:W-:Y:S02]  /*6290*/  MOV R4, UR8 ;  /* 0x0000000800047c02 */ /* 0x002fe40008000f00 */
[----:B------:R-:W-:Y:S02]  /*62a0*/  MOV R5, UR9 ;  /* 0x0000000900057c02 */ /* 0x000fe40008000f00 */
[----:B---3--:R-:W-:Y:S01]  /*62b0*/  MOV R7, UR7 ;  /* 0x0000000700077c02 */ /* 0x008fe20008000f00 */
[----:B------:R-:W-:Y:S01]  /*62c0*/  IMAD.U32 R6, RZ, RZ, UR6 ;  /* 0x00000006ff067e24 */ /* 0x000fe2000f8e00ff */
[----:B----4-:R-:W-:Y:S01]  /*62d0*/  MOV R11, UR5 ;  /* 0x00000005000b7c02 */ /* 0x010fe20008000f00 */
[----:B------:R-:W-:Y:S02]  /*62e0*/  IMAD.U32 R10, RZ, RZ, UR4 ;  /* 0x00000004ff0a7e24 */ /* 0x000fe4000f8e00ff */
[----:B------:R-:W-:Y:S07]  /*62f0*/  LEPC R20, `(.L_x_108) ;  /* 0x000000001014794e */ /* 0x000fee0000000000 */
[----:B--2---:R-:W-:Y:S05]  /*6300*/  CALL.ABS.NOINC R2 ;  /* 0x0000000002007343 */ /* 0x004fea0003c00000 */
.L_x_108:
[----:B------:R-:W-:Y:S05]  /*6310*/  BSYNC.RECONVERGENT B6 ;  /* 0x0000000000067941 */ /* 0x000fea0003800200 */
.L_x_107:
[C---:B------:R-:W-:Y:S02]  /*6320*/  ISETP.NE.U32.AND P3, PT, R58.reuse, RZ, PT ;  /* 0x000000ff3a00720c */ /* 0x040fe40003f65070 */
[----:B------:R-:W-:Y:S02]  /*6330*/  ISETP.NE.U32.AND P0, PT, RZ, UR38, PT ;  /* 0x00000026ff007c0c */ /* 0x000fe4000bf05070 */
[C---:B------:R-:W-:Y:S02]  /*6340*/  ISETP.NE.AND.EX P3, PT, R59.reuse, RZ, PT, P3 ;  /* 0x000000ff3b00720c */ /* 0x040fe40003f65330 */
[----:B------:R-:W-:Y:S02]  /*6350*/  ISETP.NE.U32.AND P4, PT, R58, RZ, PT ;  /* 0x000000ff3a00720c */ /* 0x000fe40003f85070 */
[----:B------:R-:W-:Y:S02]  /*6360*/  ISETP.NE.AND.EX P0, PT, RZ, UR39, PT, P0 ;  /* 0x00000027ff007c0c */ /* 0x000fe4000bf05300 */
[----:B------:R-:W-:Y:S02]  /*6370*/  ISETP.NE.U32.AND P2, PT, R54, RZ, PT ;  /* 0x000000ff3600720c */ /* 0x000fe40003f45070 */
[----:B------:R-:W-:Y:S02]  /*6380*/  ISETP.NE.U32.AND P1, PT, RZ, UR38, PT ;  /* 0x00000026ff007c0c */ /* 0x000fe4000bf25070 */
[----:B------:R-:W-:Y:S03]  /*6390*/  ISETP.NE.AND.EX P4, PT, R59, RZ, P0, P4 ;  /* 0x000000ff3b00720c */ /* 0x000fe60000785340 */
[----:B------:R-:W-:Y:S10]  /*63a0*/  @!P3 BRA `(.L_x_110) ;  /* 0x00000000002cb947 */ /* 0x000ff40003800000 */
[----:B------:R-:W-:Y:S01]  /*63b0*/  ISETP.NE.U32.AND P0, PT, R56, RZ, PT ;  /* 0x000000ff3800720c */ /* 0x000fe20003f05070 */
[----:B------:R-:W-:Y:S03]  /*63c0*/  IMAD.MOV.U32 R63, RZ, RZ, 0x1 ;  /* 0x00000001ff3f7424 */ /* 0x000fe600078e00ff */
[----:B------:R-:W-:Y:S11]  /*63d0*/  ISETP.NE.AND.EX P0, PT, R57, RZ, PT, P0 ;  /* 0x000000ff3900720c */ /* 0x000ff60003f05300 */
[----:B------:R-:W-:Y:S02]  /*63e0*/  @!UPT UIADD3 URZ, UPT, UPT, URZ, URZ, URZ ;  /* 0x000000fffffff290 */ /* 0x000fe4000fffe0ff */
[----:B------:R-:W1:Y:S01]  /*63f0*/  @P0 LDC.64 R2, c[0x0][0x888] ;  /* 0x00022200ff020b82 */ /* 0x000e620000000a00 */
[----:B------:R-:W-:Y:S04]  /*6400*/  @P0 IMAD R0, R58, UR36, RZ ;  /* 0x000000243a000c24 */ /* 0x000fe8000f8e02ff */
[----:B-1----:R-:W-:Y:S04]  /*6410*/  @P0 IMAD.WIDE R2, R0, 0x4, R2 ;  /* 0x0000000400020825 */ /* 0x002fe800078e0202 */
[----:B------:R-:W-:Y:S01]  /*6420*/  HFMA2 R0, -RZ, RZ, 0, 5.9604644775390625e-08 ;  /* 0x00000001ff007431 */ /* 0x000fe200000001ff */
[----:B-----5:R1:W5:Y:S04]  /*6430*/  @P0 LDG.E R35, desc[UR46][R2.64] ;  /* 0x0000002e02230981 */ /* 0x020368000c1e1900 */
[----:B------:R-:W-:Y:S01]  /*6440*/  @!P0 PRMT R63, R0, 0x7610, R63 ;  /* 0x00007610003f8816 */ /* 0x000fe2000000003f */
[----:B-1----:R-:W2:Y:S06]  /*6450*/  @!P0 LDC R35, c[0x0][0x880] ;  /* 0x00022000ff238b82 */ /* 0x002eac0000000800 */
.L_x_110:
[----:B------:R-:W-:Y:S02]  /*6460*/  ISETP.NE.AND.EX P2, PT, R55, RZ, PT, P2 ;  /* 0x000000ff3700720c */ /* 0x000fe40003f45320 */
[----:B------:R-:W-:Y:S02]  /*6470*/  PLOP3.LUT P0, PT, PT, PT, PT, 0x8, 0x80 ;  /* 0x000000000080781c */ /* 0x000fe40003f0e170 */
[----:B------:R-:W-:Y:S02]  /*6480*/  ISETP.NE.AND.EX P1, PT, RZ, UR39, PT, P1 ;  /* 0x00000027ff007c0c */ /* 0x000fe4000bf25310 */
[----:B------:R-:W-:Y:S07]  /*6490*/  @!P4 PLOP3.LUT P0, PT, P3, PT, PT, 0x80, 0x8 ;  /* 0x000000000008c81c */ /* 0x000fee0001f0f070 */
[----:B------:R-:W-:Y:S06]  /*64a0*/  @!P2 BRA `(.L_x_111) ;  /* 0x000000000020a947 */ /* 0x000fec0003800000 */
[----:B------:R-:W-:Y:S04]  /*64b0*/  ISETP.NE.U32.AND P2, PT, R52, RZ, PT ;  /* 0x000000ff3400720c */ /* 0x000fe80003f45070 */
[----:B------:R-:W-:Y:S11]  /*64c0*/  ISETP.NE.AND.EX P2, PT, R53, RZ, PT, P2 ;  /* 0x000000ff3500720c */ /* 0x000ff60003f45320 */
[----:B------:R-:W-:Y:S02]  /*64d0*/  @!UPT UIADD3 URZ, UPT, UPT, URZ, URZ, URZ ;  /* 0x000000fffffff290 */ /* 0x000fe4000fffe0ff */
[----:B------:R-:W1:Y:S01]  /*64e0*/  @P2 LDC.64 R2, c[0x0][0x8a8] ;  /* 0x00022a00ff022b82 */ /* 0x000e620000000a00 */
[----:B------:R-:W-:Y:S04]  /*64f0*/  @P2 IMAD R0, R54, UR36, RZ ;  /* 0x0000002436002c24 */ /* 0x000fe8000f8e02ff */
[----:B-1----:R-:W-:Y:S05]  /*6500*/  @P2 IMAD.WIDE R2, R0, 0x4, R2 ;  /* 0x0000000400022825 */ /* 0x002fea00078e0202 */
[----:B-----5:R1:W5:Y:S02]  /*6510*/  @P2 LDG.E R32, desc[UR46][R2.64] ;  /* 0x0000002e02202981 */ /* 0x020364000c1e1900 */
[----:B-1----:R-:W3:Y:S02]  /*6520*/  @!P2 LDC R32, c[0x0][0x8a0] ;  /* 0x00022800ff20ab82 */ /* 0x002ee40000000800 */
.L_x_111:
[----:B--2--5:R-:W-:Y:S01]  /*6530*/  FSETP.NEU.AND P2, PT, R35, RZ, PT ;  /* 0x000000ff2300720b */ /* 0x024fe20003f4d000 */
[----:B------:R-:W-:Y:S01]  /*6540*/  IMAD.SHL.U32 R81, R68, 0x2, RZ ;  /* 0x0000000244517824 */ /* 0x000fe200078e00ff */
[----:B------:R-:W-:Y:S01]  /*6550*/  SEL R5, RZ, 0xffffffff, P1 ;  /* 0xffffffffff057807 */ /* 0x000fe20000800000 */
[----:B------:R-:W-:Y:S01]  /*6560*/  BSSY B1, `(.L_x_112) ;  /* 0x0000033000017945 */ /* 0x000fe20003800000 */
[----:B------:R-:W-:Y:S01]  /*6570*/  @!P4 LOP3.LUT P1, RZ, R63, 0xff, RZ, 0xc0, !PT ;  /* 0x000000ff3fffc812 */ /* 0x000fe2000782c0ff */
[----:B------:R-:W-:Y:S01]  /*6580*/  IMAD.MOV.U32 R39, RZ, RZ, 0x1 ;  /* 0x00000001ff277424 */ /* 0x000fe200078e00ff */
[----:B------:R-:W-:Y:S01]  /*6590*/  @!P4 SEL R0, RZ, 0xffffffff, P2 ;  /* 0xffffffffff00c807 */ /* 0x000fe20001000000 */
[C---:B------:R-:W-:Y:S01]  /*65a0*/  IMAD R34, R30.reuse, 0x40, R33 ;  /* 0x000000401e227824 */ /* 0x040fe200078e0221 */
[----:B------:R-:W-:Y:S01]  /*65b0*/  LOP3.LUT R75, R75, 0x1, RZ, 0x3c, !PT ;  /* 0x000000014b4b7812 */ /* 0x000fe200078e3cff */
[----:B------:R-:W-:Y:S01]  /*65c0*/  IMAD.MOV.U32 R38, RZ, RZ, RZ ;  /* 0x000000ffff267224 */ /* 0x000fe200078e00ff */
[----:B------:R-:W-:Y:S02]  /*65d0*/  @P0 SEL R0, R5, R0, !P1 ;  /* 0x0000000005000207 */ /* 0x000fe40004800000 */
[----:B------:R-:W-:Y:S02]  /*65e0*/  CS2R R50, SRZ ;  /* 0x0000000000327805 */ /* 0x000fe4000001ff00 */
[----:B------:R-:W-:Y:S02]  /*65f0*/  LEA R78, R30, UR44, 0x3 ;  /* 0x0000002c1e4e7c11 */ /* 0x000fe4000f8e18ff */
[----:B------:R-:W-:Y:S02]  /*6600*/  CS2R R48, SRZ ;  /* 0x0000000000307805 */ /* 0x000fe4000001ff00 */
[----:B------:R-:W-:Y:S02]  /*6610*/  @!P4 LOP3.LUT R0, R0, 0x1, RZ, 0xc0, !PT ;  /* 0x000000010000c812 */ /* 0x000fe400078ec0ff */
[----:B------:R-:W-:Y:S02]  /*6620*/  CS2R R42, SRZ ;  /* 0x00000000002a7805 */ /* 0x000fe4000001ff00 */
[----:B------:R-:W-:Y:S02]  /*6630*/  SHF.L.U32 R3, R74, 0x1f, RZ ;  /* 0x0000001f4a037819 */ /* 0x000fe400000006ff */
[----:B------:R-:W-:Y:S02]  /*6640*/  CS2R R40, SRZ ;  /* 0x0000000000287805 */ /* 0x000fe4000001ff00 */
[----:B------:R-:W-:Y:S01]  /*6650*/  ISETP.NE.U32.OR P6, PT, R0, 0x1, P4 ;  /* 0x000000010000780c */ /* 0x000fe200027c5470 */
[----:B------:R-:W-:Y:S01]  /*6660*/  VIADD R86, R81, UR44 ;  /* 0x0000002c51567c36 */ /* 0x000fe20008000000 */
[----:B------:R-:W-:Y:S02]  /*6670*/  SEL R0, RZ, 0xffffffff, P2 ;  /* 0xffffffffff007807 */ /* 0x000fe40001000000 */
[----:B------:R-:W-:Y:S02]  /*6680*/  LOP3.LUT P2, R79, R63, 0xff, RZ, 0xc0, !PT ;  /* 0x000000ff3f4f7812 */ /* 0x000fe4000784c0ff */
[----:B------:R-:W-:Y:S02]  /*6690*/  P2R R82, PR, RZ, 0x40 ;  /* 0x00000040ff527803 */ /* 0x000fe40000000000 */
[----:B------:R-:W-:Y:S04]  /*66a0*/  @P3 SEL R0, R5, R0, !P2 ;  /* 0x0000000005003207 */ /* 0x000fe80005000000 */
[----:B------:R-:W-:Y:S02]  /*66b0*/  LOP3.LUT R0, R0, 0x1, RZ, 0xc0, !PT ;  /* 0x0000000100007812 */ /* 0x000fe400078ec0ff */
[----:B------:R-:W-:Y:S02]  /*66c0*/  @P6 SHF.L.U32 R2, R75, 0x1f, RZ ;  /* 0x0000001f4b026819 */ /* 0x000fe400000006ff */
[----:B------:R-:W-:Y:S02]  /*66d0*/  ISETP.NE.U32.AND P5, PT, R0, 0x1, PT ;  /* 0x000000010000780c */ /* 0x000fe40003fa5070 */
[----:B------:R-:W1:Y:S02]  /*66e0*/  @P6 SYNCS.PHASECHK.TRANS64.TRYWAIT P1, [UR44+0x60], R2 ;  /* 0x00006002ff0065a7 */ /* 0x000e64000802112c */
[----:B------:R-:W-:Y:S01]  /*66f0*/  P2R R84, PR, RZ, 0x20 ;  /* 0x00000020ff547803 */ /* 0x000fe20000000000 */
[----:B------:R2:W4:Y:S01]  /*6700*/  SYNCS.PHASECHK.TRANS64.TRYWAIT P0, [R78+URZ+0xd0], R3 ;  /* 0x0000d0034e0075a7 */ /* 0x00052200080011ff */
[----:B-1----:R-:W-:Y:S01]  /*6710*/  @P6 SEL R39, RZ, 0x1, !P1 ;  /* 0x00000001ff276807 */ /* 0x002fe20004800000 */
[----:B--2---:R-:W-:Y:S06]  /*6720*/  @!P6 BRA `(.L_x_113) ;  /* 0x000000000058e947 */ /* 0x004fec0003800000 */
[C---:B------:R-:W-:Y:S01]  /*6730*/  VIADD R0, R86.reuse, 0x200 ;  /* 0x0000020056007836 */ /* 0x040fe20000000000 */
[----:B------:R-:W-:Y:S01]  /*6740*/  LOP3.LUT P6, RZ, R69, 0x40, RZ, 0xc0, !PT ;  /* 0x0000004045ff7812 */ /* 0x000fe200078cc0ff */
[----:B------:R-:W-:Y:S01]  /*6750*/  BSSY B0, `(.L_x_114) ;  /* 0x000000e000007945 */ /* 0x000fe20003800000 */
[----:B------:R-:W-:Y:S01]  /*6760*/  ISETP.NE.AND P2, PT, R39, RZ, PT ;  /* 0x000000ff2700720c */ /* 0x000fe20003f45270 */
[----:B------:R-:W-:Y:S01]  /*6770*/  @P5 VIADD R2, R86, 0x210 ;  /* 0x0000021056025836 */ /* 0x000fe20000000000 */
[----:B------:R-:W-:Y:S01]  /*6780*/  PLOP3.LUT P1, PT, PT, PT, PT, 0x8, 0x80 ;  /* 0x000000000080781c */ /* 0x000fe20003f2e170 */
[----:B------:R-:W-:Y:S01]  /*6790*/  IMAD.MOV.U32 R51, RZ, RZ, RZ ;  /* 0x000000ffff337224 */ /* 0x000fe200078e00ff */
[----:B------:R-:W-:Y:S02]  /*67a0*/  @P5 PLOP3.LUT P1, PT, P6, PT, PT, 0x80, 0x8 ;  /* 0x000000000008581c */ /* 0x000fe4000372f070 */
[----:B------:R-:W-:Y:S02]  /*67b0*/  CS2R R48, SRZ ;  /* 0x0000000000307805 */ /* 0x000fe4000001ff00 */
[----:B------:R-:W-:Y:S02]  /*67c0*/  CS2R R42, SRZ ;  /* 0x00000000002a7805 */ /* 0x000fe4000001ff00 */
[----:B------:R-:W-:Y:S07]  /*67d0*/  CS2R R40, SRZ ;  /* 0x0000000000287805 */ /* 0x000fee000001ff00 */
[----:B------:R-:W-:Y:S01]  /*67e0*/  @P1 VIADD R2, R0, 0xfffffff0 ;  /* 0xfffffff000021836 */ /* 0x000fe20000000000 */
[----:B------:R-:W-:Y:S06]  /*67f0*/  @P2 BRA `(.L_x_115) ;  /* 0x00000000000c2947 */ /* 0x000fec0003800000 */
[----:B------:R-:W-:Y:S04]  /*6800*/  SHF.L.U32 R5, R75, 0x1f, RZ ;  /* 0x0000001f4b057819 */ /* 0x000fe800000006ff */
[----:B------:R-:W1:Y:S02]  /*6810*/  SYNCS.PHASECHK.TRANS64.TRYWAIT P1, [UR44+0x60], R5 ;  /* 0x00006005ff0075a7 */ /* 0x000e64000802112c */
[----:B-1----:R-:W-:Y:S05]  /*6820*/  @!P1 BRA `(.L_x_116) ;  /* 0x00000030006c9947 */ /* 0x002fea0003800000 */
.L_x_115:
[----:B------:R-:W-:Y:S05]  /*6830*/  BSYNC B0 ;  /* 0x0000000000007941 */ /* 0x000fea0003800000 */
.L_x_114:
[----:B------:R-:W-:Y:S01]  /*6840*/  ISETP.NE.AND P1, PT, R84, RZ, PT ;  /* 0x000000ff5400720c */ /* 0x000fe20003f25270 */
[----:B------:R-:W-:Y:S11]  /*6850*/  HFMA2 R38, -RZ, RZ, 0, 5.9604644775390625e-08 ;  /* 0x00000001ff267431 */ /* 0x000ff600000001ff */
[----:B------:R-:W-:Y:S01]  /*6860*/  @!UPT UIADD3 URZ, UPT, UPT, URZ, URZ, URZ ;  /* 0x000000fffffff290 */ /* 0x000fe2000fffe0ff */
[----:B------:R2:W1:Y:S04]  /*6870*/  @P1 LDS.128 R48, [R2] ;  /* 0x0000000002301984 */ /* 0x0004680000000c00 */
[----:B------:R2:W1:Y:S02]  /*6880*/  @P1 LDS.128 R40, [R81+UR44+0x200] ;  /* 0x0002002c51281984 */ /* 0x0004640008000c00 */
.L_x_113:
[----:B------:R-:W-:Y:S05]  /*6890*/  BSYNC B1 ;  /* 0x0000000000017941 */ /* 0x000fea0003800000 */
.L_x_112:
[----:B-1----:R-:W-:Y:S04]  /*68a0*/  SHF.R.U32.HI R5, RZ, 0x15, R34 ;  /* 0x00000015ff057819 */ /* 0x002fe80000011622 */
[----:B------:R-:W-:Y:S01]  /*68b0*/  LOP3.LUT P1, RZ, R5, 0x3, R70, 0x48, !PT ;  /* 0x0000000305ff7812 */ /* 0x000fe20007824846 */
[----:B------:R-:W-:Y:S01]  /*68c0*/  @!UPT UIADD3 URZ, UPT, UPT, URZ, URZ, URZ ;  /* 0x000000fffffff290 */ /* 0x000fe2000fffe0ff */
[----:B----4-:R-:W-:Y:S11]  /*68d0*/  @P0 BRA `(.L_x_117) ;  /* 0x0000000000080947 */ /* 0x010ff60003800000 */
[----:B------:R-:W1:Y:S02]  /*68e0*/  SYNCS.PHASECHK.TRANS64.TRYWAIT P0, [R78+URZ+0xd0], R3 ;  /* 0x0000d0034e0075a7 */ /* 0x000e6400080011ff */
[----:B-1----:R-:W-:Y:S05]  /*68f0*/  @!P0 BRA `(.L_x_118) ;  /* 0x0000003000508947 */ /* 0x002fea0003800000 */
.L_x_117:
[----:B------:R-:W-:Y:S05]  /*6900*/  @!P1 BRA `(.L_x_119) ;  /* 0x0000000000409947 */ /* 0x000fea0003800000 */
[----:B------:R-:W4:Y:S01]  /*6910*/  LDCU.64 UR8, c[0x4][0x70] ;  /* 0x01000e00ff0877ac */ /* 0x000f220008000a00 */
[----:B-1----:R-:W-:Y:S01]  /*6920*/  MOV R3, 0x0 ;  /* 0x0000000000037802 */ /* 0x002fe20000000f00 */
[----:B------:R-:W-:Y:S02]  /*6930*/  HFMA2 R12, -RZ, RZ, 0, 5.9604644775390625e-08 ;  /* 0x00000001ff0c7431 */ /* 0x000fe400000001ff */
[----:B------:R-:W-:Y:S02]  /*6940*/  IMAD.MOV.U32 R8, RZ, RZ, 0x192 ;  /* 0x00000192ff087424 */ /* 0x000fe400078e00ff */
[----:B------:R-:W-:Y:S01]  /*6950*/  IMAD.MOV.U32 R13, RZ, RZ, RZ ;  /* 0x000000ffff0d7224 */ /* 0x000fe200078e00ff */
[----:B------:R-:W1:Y:S01]  /*6960*/  LDCU.64 UR6, c[0x4][0x78] ;  /* 0x01000f00ff0677ac */ /* 0x000e620008000a00 */
[----:B--2---:R-:W2:Y:S01]  /*6970*/  LDC.64 R2, c[0x4][R3] ;  /* 0x0100000003027b82 */ /* 0x004ea20000000a00 */
[----:B------:R-:W5:Y:S01]  /*6980*/  LDCU.64 UR4, c[0x4][0x10] ;  /* 0x01000200ff0477ac */ /* 0x000f620008000a00 */
[----:B----4-:R-:W-:Y:S01]  /*6990*/  MOV R5, UR9 ;  /* 0x0000000900057c02 */ /* 0x010fe20008000f00 */
[----:B------:R-:W-:Y:S01]  /*69a0*/  IMAD.U32 R4, RZ, RZ, UR8 ;  /* 0x00000008ff047e24 */ /* 0x000fe2000f8e00ff */
[----:B-1----:R-:W-:Y:S01]  /*69b0*/  MOV R7, UR7 ;  /* 0x0000000700077c02 */ /* 0x002fe20008000f00 */
[----:B------:R-:W-:Y:S01]  /*69c0*/  IMAD.U32 R6, RZ, RZ, UR6 ;  /* 0x00000006ff067e24 */ /* 0x000fe2000f8e00ff */
[----:B-----5:R-:W-:Y:S01]  /*69d0*/  MOV R11, UR5 ;  /* 0x00000005000b7c02 */ /* 0x020fe20008000f00 */
[----:B------:R-:W-:Y:S02]  /*69e0*/  IMAD.U32 R10, RZ, RZ, UR4 ;  /* 0x00000004ff0a7e24 */ /* 0x000fe4000f8e00ff */
[----:B------:R-:W-:Y:S07]  /*69f0*/  LEPC R20, `(.L_x_119) ;  /* 0x000000001014794e */ /* 0x000fee0000000000 */
[----:B--23--:R-:W-:Y:S05]  /*6a00*/  CALL.ABS.NOINC R2 ;  /* 0x0000000002007343 */ /* 0x00cfea0003c00000 */
.L_x_119:
[----:B------:R-:W-:Y:S05]  /*6a10*/  WARPSYNC.ALL ;  /* 0x0000000000007948 */ /* 0x000fea0003800000 */
[----:B------:R-:W-:Y:S01]  /*6a20*/  R2UR UR4, R34 ;  /* 0x00000000220472ca */ /* 0x000fe200000e0000 */
[--C-:B------:R-:W-:Y:S01]  /*6a30*/  HADD2.F32 R20, -RZ, R40.reuse.H0_H0 ;  /* 0x20000028ff147230 */ /* 0x100fe20000004100 */
[----:B------:R-:W-:Y:S01]  /*6a40*/  MOV R85, 0x10 ;  /* 0x0000001000557802 */ /* 0x000fe20000000f00 */
[----:B------:R-:W-:Y:S01]  /*6a50*/  HADD2.F32 R21, -RZ, R40.H1_H1 ;  /* 0x30000028ff157230 */ /* 0x000fe20000004100 */
[----:B------:R-:W-:Y:S01]  /*6a60*/  LOP3.LUT P6, RZ, R69, 0x40, RZ, 0xc0, !PT ;  /* 0x0000004045ff7812 */ /* 0x000fe200078cc0ff */
[----:B------:R-:W-:Y:S01]  /*6a70*/  HADD2.F32 R36, -RZ, R41.H1_H1 ;  /* 0x30000029ff247230 */ /* 0x000fe20000004100 */
[----:B------:R-:W-:Y:S01]  /*6a80*/  ISETP.NE.AND P0, PT, R76, RZ, PT ;  /* 0x000000ff4c00720c */ /* 0x000fe20003f05270 */
[----:B------:R-:W-:Y:S01]  /*6a90*/  HADD2.F32 R37, -RZ, R43.H0_H0 ;  /* 0x2000002bff257230 */ /* 0x000fe20000004100 */
[----:B------:R-:W-:Y:S01]  /*6aa0*/  SEL R85, R85, 0xfffffff0, !P6 ;  /* 0xfffffff055557807 */ /* 0x000fe20007000000 */
[----:B------:R-:W-:Y:S03]  /*6ab0*/  BSSY.RECONVERGENT B0, `(.L_x_120) ;  /* 0x000004f000007945 */ /* 0x000fe60003800200 */
[----:B------:R-:W-:Y:S01]  /*6ac0*/  IADD3 R83, PT, PT, R86, R85, RZ ;  /* 0x0000005556537210 */ /* 0x000fe20007ffe0ff */
[----:B------:R-:W3:Y:S02]  /*6ad0*/  LDTM.x16 R4, tmem[UR4] ;  /* 0x00000004000479ee */ /* 0x000ee40008240000 */
[C---:B---3--:R-:W-:Y:S01]  /*6ae0*/  FMUL R0, R32.reuse, R4 ;  /* 0x0000000420007220 */ /* 0x048fe20000400000 */
[C---:B--2---:R-:W-:Y:S01]  /*6af0*/  FMUL R2, R32.reuse, R5 ;  /* 0x0000000520027220 */ /* 0x044fe20000400000 */
[C---:B-1----:R-:W-:Y:S01]  /*6b00*/  FMUL R3, R32.reuse, R6 ;  /* 0x0000000620037220 */ /* 0x042fe20000400000 */
[C---:B------:R-:W-:Y:S01]  /*6b10*/  FMUL R7, R32.reuse, R7 ;  /* 0x0000000720077220 */ /* 0x040fe20000400000 */
[C---:B------:R-:W-:Y:S01]  /*6b20*/  FFMA R0, R35.reuse, R20, R0 ;  /* 0x0000001423007223 */ /* 0x040fe20000000000 */
[----:B------:R-:W-:Y:S02]  /*6b30*/  HADD2.F32 R20, -RZ, R41.H0_H0 ;  /* 0x20000029ff147230 */ /* 0x000fe40000004100 */
[C---:B------:R-:W-:Y:S01]  /*6b40*/  FFMA R2, R35.reuse, R21, R2 ;  /* 0x0000001523027223 */ /* 0x040fe20000000002 */
[--C-:B------:R-:W-:Y:S02]  /*6b50*/  HADD2.F32 R21, -RZ, R42.reuse.H0_H0 ;  /* 0x2000002aff157230 */ /* 0x100fe40000004100 */
[C---:B------:R-:W-:Y:S01]  /*6b60*/  FMUL R4, R32.reuse, R8 ;  /* 0x0000000820047220 */ /* 0x040fe20000400000 */
[C---:B------:R-:W-:Y:S01]  /*6b70*/  FMUL R5, R32.reuse, R9 ;  /* 0x0000000920057220 */ /* 0x040fe20000400000 */
[C---:B------:R-:W-:Y:S01]  /*6b80*/  FFMA R3, R35.reuse, R20, R3 ;  /* 0x0000001423037223 */ /* 0x040fe20000000003 */
[----:B------:R-:W-:Y:S02]  /*6b90*/  HADD2.F32 R20, -RZ, R42.H1_H1 ;  /* 0x3000002aff147230 */ /* 0x000fe40000004100 */
[C---:B------:R-:W-:Y:S01]  /*6ba0*/  FFMA R7, R35.reuse, R36, R7 ;  /* 0x0000002423077223 */ /* 0x040fe20000000007 */
[C---:B------:R-:W-:Y:S01]  /*6bb0*/  FMUL R6, R32.reuse, R10 ;  /* 0x0000000a20067220 */ /* 0x040fe20000400000 */
[----:B------:R-:W-:Y:S02]  /*6bc0*/  HADD2.F32 R36, -RZ, R43.H1_H1 ;  /* 0x3000002bff247230 */ /* 0x000fe40000004100 */
[C---:B------:R-:W-:Y:S01]  /*6bd0*/  FMUL R11, R32.reuse, R11 ;  /* 0x0000000b200b7220 */ /* 0x040fe20000400000 */
[C---:B------:R-:W-:Y:S01]  /*6be0*/  FFMA R4, R35.reuse, R21, R4 ;  /* 0x0000001523047223 */ /* 0x040fe20000000004 */
[C---:B------:R-:W-:Y:S01]  /*6bf0*/  FFMA R5, R35.reuse, R20, R5 ;  /* 0x0000001423057223 */ /* 0x040fe20000000005 */
[C---:B------:R-:W-:Y:S01]  /*6c00*/  FFMA R6, R35.reuse, R37, R6 ;  /* 0x0000002523067223 */ /* 0x040fe20000000006 */
[--C-:B------:R-:W-:Y:S02]  /*6c10*/  HADD2.F32 R20, -RZ, R48.reuse.H0_H0 ;  /* 0x20000030ff147230 */ /* 0x100fe40000004100 */
[C---:B------:R-:W-:Y:S01]  /*6c20*/  FFMA R11, R35.reuse, R36, R11 ;  /* 0x00000024230b7223 */ /* 0x040fe2000000000b */
[C---:B------:R-:W-:Y:S01]  /*6c30*/  FMUL R8, R32.reuse, R12 ;  /* 0x0000000c20087220 */ /* 0x040fe20000400000 */
[----:B------:R-:W-:Y:S02]  /*6c40*/  HADD2.F32 R36, -RZ, R48.H1_H1 ;  /* 0x30000030ff247230 */ /* 0x000fe40000004100 */
[C---:B------:R-:W-:Y:S01]  /*6c50*/  FMUL R9, R32.reuse, R13 ;  /* 0x0000000d20097220 */ /* 0x040fe20000400000 */
[--C-:B------:R-:W-:Y:S02]  /*6c60*/  HADD2.F32 R21, -RZ, R49.reuse.H0_H0 ;  /* 0x20000031ff157230 */ /* 0x100fe40000004100 */
[C---:B------:R-:W-:Y:S01]  /*6c70*/  FMUL R10, R32.reuse, R14 ;  /* 0x0000000e200a7220 */ /* 0x040fe20000400000 */
[C---:B------:R-:W-:Y:S01]  /*6c80*/  FFMA R8, R35.reuse, R20, R8 ;  /* 0x0000001423087223 */ /* 0x040fe20000000008 */
[----:B------:R-:W-:Y:S02]  /*6c90*/  HADD2.F32 R20, -RZ, R49.H1_H1 ;  /* 0x30000031ff147230 */ /* 0x000fe40000004100 */
[C---:B------:R-:W-:Y:S01]  /*6ca0*/  FFMA R9, R35.reuse, R36, R9 ;  /* 0x0000002423097223 */ /* 0x040fe20000000009 */
[C---:B------:R-:W-:Y:S01]  /*6cb0*/  FMUL R15, R32.reuse, R15 ;  /* 0x0000000f200f7220 */ /* 0x040fe20000400000 */
[C---:B------:R-:W-:Y:S01]  /*6cc0*/  FFMA R10, R35.reuse, R21, R10 ;  /* 0x00000015230a7223 */ /* 0x040fe2000000000a */
[--C-:B------:R-:W-:Y:S02]  /*6cd0*/  HADD2.F32 R21, -RZ, R50.reuse.H0_H0 ;  /* 0x20000032ff157230 */ /* 0x100fe40000004100 */
[C---:B------:R-:W-:Y:S01]  /*6ce0*/  FMUL R12, R32.reuse, R16 ;  /* 0x00000010200c7220 */ /* 0x040fe20000400000 */
[----:B------:R-:W-:Y:S02]  /*6cf0*/  HADD2.F32 R36, -RZ, R50.H1_H1 ;  /* 0x30000032ff247230 */ /* 0x000fe40000004100 */
[C---:B------:R-:W-:Y:S01]  /*6d00*/  FFMA R15, R35.reuse, R20, R15 ;  /* 0x00000014230f7223 */ /* 0x040fe2000000000f */
[C---:B------:R-:W-:Y:S01]  /*6d10*/  FMUL R13, R32.reuse, R17 ;  /* 0x00000011200d7220 */ /* 0x040fe20000400000 */
[--C-:B------:R-:W-:Y:S02]  /*6d20*/  HADD2.F32 R37, -RZ, R51.reuse.H0_H0 ;  /* 0x20000033ff257230 */ /* 0x100fe40000004100 */
[C---:B------:R-:W-:Y:S01]  /*6d30*/  FMUL R14, R32.reuse, R18 ;  /* 0x00000012200e7220 */ /* 0x040fe20000400000 */
[----:B------:R-:W-:Y:S02]  /*6d40*/  HADD2.F32 R20, -RZ, R51.H1_H1 ;  /* 0x30000033ff147230 */ /* 0x000fe40000004100 */
[----:B------:R-:W-:Y:S01]  /*6d50*/  FMUL R19, R32, R19 ;  /* 0x0000001320137220 */ /* 0x000fe20000400000 */
[----:B------:R-:W-:Y:S01]  /*6d60*/  F2FP.F16.F32.PACK_AB R44, R2, R0 ;  /* 0x00000000022c723e */ /* 0x000fe200000000ff */
[----:B------:R-:W-:Y:S01]  /*6d70*/  FFMA R12, R35, R21, R12 ;  /* 0x00000015230c7223 */ /* 0x000fe2000000000c */
[----:B------:R-:W-:Y:S01]  /*6d80*/  F2FP.F16.F32.PACK_AB R45, R7, R3 ;  /* 0x00000003072d723e */ /* 0x000fe200000000ff */
[----:B------:R-:W-:Y:S01]  /*6d90*/  FFMA R13, R35, R36, R13 ;  /* 0x00000024230d7223 */ /* 0x000fe2000000000d */
[----:B------:R-:W-:Y:S01]  /*6da0*/  F2FP.F16.F32.PACK_AB R46, R5, R4 ;  /* 0x00000004052e723e */ /* 0x000fe200000000ff */
[----:B------:R-:W-:Y:S01]  /*6db0*/  FFMA R14, R35, R37, R14 ;  /* 0x00000025230e7223 */ /* 0x000fe2000000000e */
[----:B------:R-:W-:Y:S01]  /*6dc0*/  F2FP.F16.F32.PACK_AB R47, R11, R6 ;  /* 0x000000060b2f723e */ /* 0x000fe200000000ff */
[----:B------:R-:W-:Y:S01]  /*6dd0*/  FFMA R19, R35, R20, R19 ;  /* 0x0000001423137223 */ /* 0x000fe20000000013 */
[----:B------:R-:W-:Y:S02]  /*6de0*/  F2FP.F16.F32.PACK_AB R88, R9, R8 ;  /* 0x000000080958723e */ /* 0x000fe400000000ff */
[----:B------:R-:W-:Y:S01]  /*6df0*/  F2FP.F16.F32.PACK_AB R89, R15, R10 ;  /* 0x0000000a0f59723e */ /* 0x000fe200000000ff */
[----:B------:R1:W-:Y:S01]  /*6e00*/  STS.128 [R81+UR44+0x200], R44 ;  /* 0x0002002c51007988 */ /* 0x0003e20008000c2c */
[----:B------:R-:W-:Y:S02]  /*6e10*/  F2FP.F16.F32.PACK_AB R90, R13, R12 ;  /* 0x0000000c0d5a723e */ /* 0x000fe400000000ff */
[----:B------:R-:W-:Y:S05]  /*6e20*/  F2FP.F16.F32.PACK_AB R91, R19, R14 ;  /* 0x0000000e135b723e */ /* 0x000fea00000000ff */
[----:B------:R1:W-:Y:S01]  /*6e30*/  STS.128 [R83+0x200], R88 ;  /* 0x0002005853007388 */ /* 0x0003e20000000c00 */
[----:B------:R-:W-:Y:S01]  /*6e40*/  @!PT LDS RZ, [RZ] ;  /* 0x00000000fffff984 */ /* 0x000fe20000000800 */
[----:B------:R-:W-:Y:S01]  /*6e50*/  @!PT LDS RZ, [RZ] ;  /* 0x00000000fffff984 */ /* 0x000fe20000000800 */
[----:B------:R-:W-:Y:S01]  /*6e60*/  @!PT LDS RZ, [RZ] ;  /* 0x00000000fffff984 */ /* 0x000fe20000000800 */
[----:B------:R-:W-:Y:S01]  /*6e70*/  @!PT LDS RZ, [RZ] ;  /* 0x00000000fffff984 */ /* 0x000fe20000000800 */
[----:B------:R2:W-:Y:S07]  /*6e80*/  MEMBAR.ALL.CTA ;  /* 0x0000000000007992 */ /* 0x0005ee0000008000 */
[----:B--2---:R-:W2:Y:S02]  /*6e90*/  FENCE.VIEW.ASYNC.S ;  /* 0x00000000000073c6 */ /* 0x004ea40000000000 */
[----:B--2---:R-:W-:Y:S06]  /*6ea0*/  BAR.SYNC.DEFER_BLOCKING 0x1, 0x80 ;  /* 0x0042000000007b1d */ /* 0x004fec0000010000 */
[----:B------:R-:W-:Y:S05]  /*6eb0*/  @P0 BRA `(.L_x_121) ;  /* 0x0000000000380947 */ /* 0x000fea0003800000 */
[----:B------:R-:W-:Y:S02]  /*6ec0*/  UIADD3 UR4, UPT, UPT, UR44, 0x200, URZ ;  /* 0x000002002c047890 */ /* 0x000fe4000fffe0ff */
[----:B------:R-:W-:Y:S01]  /*6ed0*/  UIADD3 UR8, UP0, UPT, UR50, 0x680, URZ ;  /* 0x0000068032087890 */ /* 0x000fe2000ff1e0ff */
[----:B------:R-:W-:Y:S01]  /*6ee0*/  UMOV UR43, UR36 ;  /* 0x00000024002b7c82 */ /* 0x000fe20008000000 */
[----:B------:R-:W-:Y:S02]  /*6ef0*/  UIADD3 UR5, UPT, UPT, UR41, 0x40, URZ ;  /* 0x0000004029057890 */ /* 0x000fe4000fffe0ff */
[----:B------:R-:W-:Y:S01]  /*6f00*/  MOV R71, UR4 ;  /* 0x0000000400477c02 */ /* 0x000fe20008000f00 */
[----:B------:R-:W-:Y:S02]  /*6f10*/  UIADD3.X UR9, UPT, UPT, URZ, UR51, URZ, UP0, !UPT ;  /* 0x00000033ff097290 */ /* 0x000fe400087fe4ff */
[----:B------:R-:W-:Y:S01]  /*6f20*/  UIADD3 UR4, UPT, UPT, UR44, 0xa00, URZ ;  /* 0x00000a002c047890 */ /* 0x000fe2000fffe0ff */
[----:B------:R-:W-:Y:S01]  /*6f30*/  R2UR UR40, R71 ;  /* 0x00000000472872ca */ /* 0x000fe200000e0000 */
[----:B------:R-:W-:Y:S01]  /*6f40*/  UMOV UR6, UR42 ;  /* 0x0000002a00067c82 */ /* 0x000fe20008000000 */
[----:B------:R-:W-:Y:S11]  /*6f50*/  UMOV UR7, UR36 ;  /* 0x0000002400077c82 */ /* 0x000ff60008000000 */
[----:B------:R2:W-:Y:S01]  /*6f60*/  UTMASTG.3D [UR40], [UR8] ;  /* 0x00000028080073b5 */ /* 0x0005e20008010000 */
[----:B------:R2:W-:Y:S01]  /*6f70*/  UTMASTG.3D [UR4], [UR8] ;  /* 0x00000004080073b5 */ /* 0x0005e20008010000 */
[----:B------:R0:W-:Y:S01]  /*6f80*/  UTMACMDFLUSH ;  /* 0x00000000000079b7 */ /* 0x0001e20000000000 */
[----:B--2---:R-:W-:Y:S04]  /*6f90*/  DEPBAR.LE SB0, 0x1 ;  /* 0x000080400000791a */ /* 0x004fe80000000000 */
.L_x_121:
[----:B------:R-:W-:Y:S05]  /*6fa0*/  BSYNC.RECONVERGENT B0 ;  /* 0x0000000000007941 */ /* 0x000fea0003800200 */
.L_x_120:
[----:B------:R-:W-:Y:S01]  /*6fb0*/  BAR.SYNC.DEFER_BLOCKING 0x1, 0x80 ;  /* 0x0042000000007b1d */ /* 0x000fe20000010000 */
[----:B------:R-:W-:Y:S01]  /*6fc0*/  ISETP.NE.AND P1, PT, R82, RZ, PT ;  /* 0x000000ff5200720c */ /* 0x000fe20003f25270 */
[----:B------:R-:W-:Y:S01]  /*6fd0*/  UISETP.NE.AND UP0, UPT, UR45, URZ, UPT ;  /* 0x000000ff2d00728c */ /* 0x000fe2000bf05270 */
[----:B------:R-:W-:Y:S11]  /*6fe0*/  LEA R3, R38, UR44, 0x3 ;  /* 0x0000002c26037c11 */ /* 0x000ff6000f8e18ff */
[----:B------:R-:W-:Y:S01]  /*6ff0*/  @P1 SHF.L.U32 R2, R75, 0x1f, RZ ;  /* 0x0000001f4b021819 */ /* 0x000fe200000006ff */
[----:B------:R-:W-:Y:S06]  /*7000*/  BRA.U !UP0, `(.L_x_122) ;  /* 0x0000000108247547 */ /* 0x000fec000b800000 */
[----:B------:R-:W-:Y:S01]  /*7010*/  IMAD.U32 R5, RZ, RZ, UR48 ;  /* 0x00000030ff057e24 */ /* 0x000fe2000f8e00ff */
[----:B------:R-:W-:Y:S01]  /*7020*/  MOV R0, UR37 ;  /* 0x0000002500007c02 */ /* 0x000fe20008000f00 */
[----:B------:R-:W-:Y:S03]  /*7030*/  UIADD3 UR48, UPT, UPT, UR48, 0x1, URZ ;  /* 0x0000000130307890 */ /* 0x000fe6000fffe0ff */
[----:B------:R-:W-:Y:S01]  /*7040*/  @P1 LEA R5, R5, UR44, 0x3 ;  /* 0x0000002c05051c11 */ /* 0x000fe2000f8e18ff */
[----:B------:R-:W-:Y:S04]  /*7050*/  UISETP.NE.AND UP0, UPT, UR48, 0x4, UPT ;  /* 0x000000043000788c */ /* 0x000fe8000bf05270 */
[----:B------:R-:W-:Y:S01]  /*7060*/  @P1 VIADD R5, R5, 0x80 ;  /* 0x0000008005051836 */ /* 0x000fe20000000000 */
[----:B------:R-:W-:Y:S04]  /*7070*/  USEL UR48, UR48, URZ, UP0 ;  /* 0x000000ff30307287 */ /* 0x000fe80008000000 */
[----:B------:R-:W-:Y:S04]  /*7080*/  @P1 PRMT R0, R0, 0x654, R5 ;  /* 0x0000065400001816 */ /* 0x000fe80000000005 */
[----:B------:R2:W-:Y:S04]  /*7090*/  @P1 SYNCS.ARRIVE.TRANS64.RED.A1T0 RZ, [R0+URZ], RZ ;  /* 0x000000ff00ff19a7 */ /* 0x0005e800081004ff */
.L_x_122:
[----:B------:R-:W3:Y:S01]  /*70a0*/  @P1 SYNCS.PHASECHK.TRANS64.TRYWAIT P0, [R3+URZ+0x60], R2 ;  /* 0x00006002030015a7 */ /* 0x000ee200080011ff */
[----:B------:R-:W-:Y:S01]  /*70b0*/  BSSY B1, `(.L_x_123) ;  /* 0x0000012000017945 */ /* 0x000fe20003800000 */
[----:B---3--:R-:W-:Y:S03]  /*70c0*/  @P1 SEL R39, RZ, 0x1, !P0 ;  /* 0x00000001ff271807 */ /* 0x008fe60004000000 */
[----:B------:R-:W-:Y:S05]  /*70d0*/  @!P1 BRA `(.L_x_124) ;  /* 0x00000000003c9947 */ /* 0x000fea0003800000 */
[----:B------:R-:W-:Y:S01]  /*70e0*/  ISETP.NE.AND P1, PT, R84, RZ, PT ;  /* 0x000000ff5400720c */ /* 0x000fe20003f25270 */
[----:B------:R-:W-:Y:S01]  /*70f0*/  BSSY B0, `(.L_x_125) ;  /* 0x0000009000007945 */ /* 0x000fe20003800000 */
[----:B------:R-:W-:Y:S11]  /*7100*/  ISETP.NE.AND P0, PT, R39, RZ, PT ;  /* 0x000000ff2700720c */ /* 0x000ff60003f05270 */
[----:B------:R-:W-:Y:S05]  /*7110*/  @P1 IMAD R4, R38, 0x1000, R81 ;  /* 0x0000100026041824 */ /* 0x000fea00078e0251 */
[----:B------:R-:W-:Y:S05]  /*7120*/  @P1 IADD3 R2, PT, PT, R4, UR44, RZ ;  /* 0x0000002c04021c10 */ /* 0x000fea000fffe0ff */
[----:B------:R-:W-:Y:S01]  /*7130*/  @P1 IMAD.IADD R2, R85, 0x1, R2 ;  /* 0x0000000155021824 */ /* 0x000fe200078e0202 */
[----:B------:R-:W-:Y:S06]  /*7140*/  @P0 BRA `(.L_x_126) ;  /* 0x00000000000c0947 */ /* 0x000fec0003800000 */
[----:B--2---:R-:W-:Y:S04]  /*7150*/  SHF.L.U32 R0, R75, 0x1f, RZ ;  /* 0x0000001f4b007819 */ /* 0x004fe800000006ff */
[----:B------:R-:W2:Y:S02]  /*7160*/  SYNCS.PHASECHK.TRANS64.TRYWAIT P0, [R3+URZ+0x60], R0 ;  /* 0x00006000030075a7 */ /* 0x000ea400080011ff */
[----:B--2---:R-:W-:Y:S05]  /*7170*/  @!P0 BRA `(.L_x_127) ;  /* 0x0000002800448947 */ /* 0x004fea0003800000 */
.L_x_126:
[----:B------:R-:W-:Y:S05]  /*7180*/  BSYNC B0 ;  /* 0x0000000000007941 */ /* 0x000fea0003800000 */
.L_x_125:
[----:B------:R-:W-:Y:S02]  /*7190*/  ISETP.NE.AND P0, PT, R84, RZ, PT ;  /* 0x000000ff5400720c */ /* 0x000fe40003f05270 */
[----:B------:R-:W-:Y:S11]  /*71a0*/  IADD3 R38, PT, PT, R38, 0x1, RZ ;  /* 0x0000000126267810 */ /* 0x000ff60007ffe0ff */
[----:B------:R3:W4:Y:S04]  /*71b0*/  @P0 LDS.128 R40, [R4+UR44+0x200] ;  /* 0x0002002c04280984 */ /* 0x0007280008000c00 */
[----:B------:R3:W1:Y:S02]  /*71c0*/  @P0 LDS.128 R48, [R2+0x200] ;  /* 0x0002000002300984 */ /* 0x0006640000000c00 */
.L_x_124:
[----:B------:R-:W-:Y:S05]  /*71d0*/  BSYNC B1 ;  /* 0x0000000000017941 */ /* 0x000fea0003800000 */
.L_x_123:
[----:B--2---:R-:W-:Y:S05]  /*71e0*/  VIADD R3, R34, 0x10 ;  /* 0x0000001022037836 */ /* 0x004fea0000000000 */
[----:B------:R-:W-:Y:S04]  /*71f0*/  SHF.R.U32.HI R3, RZ, 0x15, R3 ;  /* 0x00000015ff037819 */ /* 0x000fe80000011603 */
[----:B------:R-:W-:Y:S11]  /*7200*/  LOP3.LUT P0, RZ, R3, 0x3, R70, 0x48, !PT ;  /* 0x0000000303ff7812 */ /* 0x000ff60007804846 */
[----:B------:R-:W-:Y:S02]  /*7210*/  @!UPT UIADD3 URZ, UPT, UPT, URZ, URZ, URZ ;  /* 0x000000fffffff290 */ /* 0x000fe4000fffe0ff */
[----:B------:R-:W-:Y:S05]  /*7220*/  @!P0 BRA `(.L_x_128) ;  /* 0x0000000000408947 */ /* 0x000fea0003800000 */
[----:B------:R-:W2:Y:S01]  /*7230*/  LDCU.64 UR8, c[0x4][0x70] ;  /* 0x01000e00ff0877ac */ /* 0x000ea20008000a00 */
[----:B------:R-:W-:Y:S01]  /*7240*/  MOV R3, 0x0 ;  /* 0x0000000000037802 */ /* 0x000fe20000000f00 */
[----:B------:R-:W-:Y:S02]  /*7250*/  HFMA2 R12, -RZ, RZ, 0, 5.9604644775390625e-08 ;  /* 0x00000001ff0c7431 */ /* 0x000fe400000001ff */
[----:B------:R-:W-:Y:S02]  /*7260*/  IMAD.MOV.U32 R8, RZ, RZ, 0x192 ;  /* 0x00000192ff087424 */ /* 0x000fe400078e00ff */
[----:B------:R-:W-:Y:S01]  /*7270*/  IMAD.MOV.U32 R13, RZ, RZ, RZ ;  /* 0x000000ffff0d7224 */ /* 0x000fe200078e00ff */
[----:B------:R-:W5:Y:S01]  /*7280*/  LDCU.64 UR6, c[0x4][0x78] ;  /* 0x01000f00ff0677ac */ /* 0x000f620008000a00 */
[----:B---3--:R-:W3:Y:S01]  /*7290*/  LDC.64 R2, c[0x4][R3] ;  /* 0x0100000003027b82 */ /* 0x008ee20000000a00 */
[----:B------:R-:W4:Y:S01]  /*72a0*/  LDCU.64 UR4, c[0x4][0x10] ;  /* 0x01000200ff0477ac */ /* 0x000f220008000a00 */
[----:B--2---:R-:W-:Y:S01]  /*72b0*/  MOV R5, UR9 ;  /* 0x0000000900057c02 */ /* 0x004fe20008000f00 */
[----:B------:R-:W-:Y:S01]  /*72c0*/  IMAD.U32 R4, RZ, RZ, UR8 ;  /* 0x00000008ff047e24 */ /* 0x000fe2000f8e00ff */
[----:B-----5:R-:W-:Y:S01]  /*72d0*/  MOV R7, UR7 ;  /* 0x0000000700077c02 */ /* 0x020fe20008000f00 */
[----:B------:R-:W-:Y:S01]  /*72e0*/  IMAD.U32 R6, RZ, RZ, UR6 ;  /* 0x00000006ff067e24 */ /* 0x000fe2000f8e00ff */
[----:B----4-:R-:W-:Y:S01]  /*72f0*/  MOV R11, UR5 ;  /* 0x00000005000b7c02 */ /* 0x010fe20008000f00 */
[----:B------:R-:W-:Y:S02]  /*7300*/  IMAD.U32 R10, RZ, RZ, UR4 ;  /* 0x00000004ff0a7e24 */ /* 0x000fe4000f8e00ff */
[----:B------:R-:W-:Y:S07]  /*7310*/  LEPC R20, `(.L_x_128) ;  /* 0x000000001014794e */ /* 0x000fee0000000000 */
[----:B-1-3--:R-:W-:Y:S05]  /*7320*/  CALL.ABS.NOINC R2 ;  /* 0x0000000002007343 */ /* 0x00afea0003c00000 */
.L_x_128:
[----:B------:R-:W-:Y:S01]  /*7330*/  ISETP.NE.AND P6, PT, R82, RZ, PT ;  /* 0x000000ff5200720c */ /* 0x000fe20003fc5270 */
[----:B------:R-:W-:Y:S05]  /*7340*/  WARPSYNC.ALL ;  /* 0x0000000000007948 */ /* 0x000fea0003800000 */
[----:B------:R-:W-:Y:S01]  /*7350*/  R2UR UR4, R34 ;  /* 0x00000000220472ca */ /* 0x000fe200000e0000 */
[--C-:B----4-:R-:W-:Y:S01]  /*7360*/  HADD2.F32 R20, -RZ, R40.reuse.H0_H0 ;  /* 0x20000028ff147230 */ /* 0x110fe20000004100 */
[----:B------:R-:W-:Y:S01]  /*7370*/  ISETP.NE.AND P0, PT, R76, RZ, PT ;  /* 0x000000ff4c00720c */ /* 0x000fe20003f05270 */
[----:B------:R-:W-:Y:S01]  /*7380*/  HADD2.F32 R21, -RZ, R40.H1_H1 ;  /* 0x30000028ff157230 */ /* 0x000fe20000004100 */
[----:B------:R-:W-:Y:S01]  /*7390*/  MOV R86, UR48 ;  /* 0x0000003000567c02 */ /* 0x000fe20008000f00 */
[--C-:B------:R-:W-:Y:S01]  /*73a0*/  HADD2.F32 R36, -RZ, R41.reuse.H1_H1 ;  /* 0x30000029ff247230 */ /* 0x100fe20000004100 */
[----:B------:R-:W-:Y:S01]  /*73b0*/  MOV R87, UR37 ;  /* 0x0000002500577c02 */ /* 0x000fe20008000f00 */
[----:B-1----:R-:W-:Y:S01]  /*73c0*/  HADD2.F32 R37, -RZ, R48.H0_H0 ;  /* 0x20000030ff257230 */ /* 0x002fe20000004100 */
[----:B------:R-:W-:Y:S01]  /*73d0*/  @P6 LEA R86, R86, UR44, 0x3 ;  /* 0x0000002c56566c11 */ /* 0x000fe2000f8e18ff */
[----:B------:R-:W-:Y:S01]  /*73e0*/  BSSY.RECONVERGENT B0, `(.L_x_129) ;  /* 0x0000052000007945 */ /* 0x000fe20003800200 */
[----:B------:R-:W-:Y:S02]  /*73f0*/  @P6 SHF.L.U32 R92, R75, 0x1f, RZ ;  /* 0x0000001f4b5c6819 */ /* 0x000fe400000006ff */
[----:B------:R-:W-:Y:S01]  /*7400*/  @P6 IADD3 R86, PT, PT, R86, 0x80, RZ ;  /* 0x0000008056566810 */ /* 0x000fe20007ffe0ff */
[----:B---3--:R-:W1:Y:S03]  /*7410*/  LDTM.x16 R4, tmem[UR4+0x10] ;  /* 0x00001004000479ee */ /* 0x008e660008240000 */
[----:B------:R-:W-:Y:S02]  /*7420*/  @P6 PRMT R86, R87, 0x654, R86 ;  /* 0x0000065457566816 */ /* 0x000fe40000000056 */
[----:B------:R-:W-:Y:S01]  /*7430*/  LEA R87, R38, UR44, 0x3 ;  /* 0x0000002c26577c11 */ /* 0x000fe2000f8e18ff */
[C---:B-1----:R-:W-:Y:S01]  /*7440*/  FMUL R0, R32.reuse, R4 ;  /* 0x0000000420007220 */ /* 0x042fe20000400000 */
[C---:B------:R-:W-:Y:S01]  /*7450*/  FMUL R2, R32.reuse, R5 ;  /* 0x0000000520027220 */ /* 0x040fe20000400000 */
[C---:B------:R-:W-:Y:S01]  /*7460*/  FMUL R3, R32.reuse, R6 ;  /* 0x0000000620037220 */ /* 0x040fe20000400000 */
[C---:B------:R-:W-:Y:S01]  /*7470*/  FMUL R7, R32.reuse, R7 ;  /* 0x0000000720077220 */ /* 0x040fe20000400000 */
[C---:B------:R-:W-:Y:S01]  /*7480*/  FFMA R0, R35.reuse, R20, R0 ;  /* 0x0000001423007223 */ /* 0x040fe20000000000 */
[----:B------:R-:W-:Y:S02]  /*7490*/  HADD2.F32 R20, -RZ, R41.H0_H0 ;  /* 0x20000029ff147230 */ /* 0x000fe40000004100 */
[C---:B------:R-:W-:Y:S01]  /*74a0*/  FFMA R2, R35.reuse, R21, R2 ;  /* 0x0000001523027223 */ /* 0x040fe20000000002 */
[C---:B------:R-:W-:Y:S01]  /*74b0*/  FMUL R4, R32.reuse, R8 ;  /* 0x0000000820047220 */ /* 0x040fe20000400000 */
[C---:B------:R-:W-:Y:S01]  /*74c0*/  FMUL R5, R32.reuse, R9 ;  /* 0x0000000920057220 */ /* 0x040fe20000400000 */
[--C-:B------:R-:W-:Y:S02]  /*74d0*/  HADD2.F32 R21, -RZ, R43.reuse.H0_H0 ;  /* 0x2000002bff157230 */ /* 0x100fe40000004100 */
[C---:B------:R-:W-:Y:S01]  /*74e0*/  FFMA R3, R35.reuse, R20, R3 ;  /* 0x0000001423037223 */ /* 0x040fe20000000003 */
[--C-:B------:R-:W-:Y:S02]  /*74f0*/  HADD2.F32 R20, -RZ, R42.reuse.H0_H0 ;  /* 0x2000002aff147230 */ /* 0x100fe40000004100 */
[C---:B------:R-:W-:Y:S01]  /*7500*/  FFMA R7, R35.reuse, R36, R7 ;  /* 0x0000002423077223 */ /* 0x040fe20000000007 */
[C---:B------:R-:W-:Y:S01]  /*7510*/  FMUL R6, R32.reuse, R10 ;  /* 0x0000000a20067220 */ /* 0x040fe20000400000 */
[----:B------:R-:W-:Y:S02]  /*7520*/  HADD2.F32 R36, -RZ, R43.H1_H1 ;  /* 0x3000002bff247230 */ /* 0x000fe40000004100 */
[C---:B------:R-:W-:Y:S01]  /*7530*/  FMUL R11, R32.reuse, R11 ;  /* 0x0000000b200b7220 */ /* 0x040fe20000400000 */
[C---:B------:R-:W-:Y:S01]  /*7540*/  FFMA R4, R35.reuse, R20, R4 ;  /* 0x0000001423047223 */ /* 0x040fe20000000004 */
[----:B------:R-:W-:Y:S02]  /*7550*/  HADD2.F32 R20, -RZ, R42.H1_H1 ;  /* 0x3000002aff147230 */ /* 0x000fe40000004100 */
[C---:B------:R-:W-:Y:S01]  /*7560*/  FMUL R8, R32.reuse, R12 ;  /* 0x0000000c20087220 */ /* 0x040fe20000400000 */
[C---:B------:R-:W-:Y:S01]  /*7570*/  FMUL R9, R32.reuse, R13 ;  /* 0x0000000d20097220 */ /* 0x040fe20000400000 */
[C---:B------:R-:W-:Y:S01]  /*7580*/  FMUL R10, R32.reuse, R14 ;  /* 0x0000000e200a7220 */ /* 0x040fe20000400000 */
[C---:B------:R-:W-:Y:S01]  /*7590*/  FMUL R15, R32.reuse, R15 ;  /* 0x0000000f200f7220 */ /* 0x040fe20000400000 */
[C---:B------:R-:W-:Y:S01]  /*75a0*/  FFMA R5, R35.reuse, R20, R5 ;  /* 0x0000001423057223 */ /* 0x040fe20000000005 */
[----:B------:R-:W-:Y:S02]  /*75b0*/  HADD2.F32 R20, -RZ, R48.H1_H1 ;  /* 0x30000030ff147230 */ /* 0x000fe40000004100 */
[C---:B------:R-:W-:Y:S01]  /*75c0*/  FFMA R6, R35.reuse, R21, R6 ;  /* 0x0000001523067223 */ /* 0x040fe20000000006 */
[C---:B------:R-:W-:Y:S01]  /*75d0*/  FFMA R11, R35.reuse, R36, R11 ;  /* 0x00000024230b7223 */ /* 0x040fe2000000000b */
[C---:B------:R-:W-:Y:S01]  /*75e0*/  FFMA R8, R35.reuse, R37, R8 ;  /* 0x0000002523087223 */ /* 0x040fe20000000008 */
[--C-:B------:R-:W-:Y:S02]  /*75f0*/  HADD2.F32 R21, -RZ, R49.reuse.H0_H0 ;  /* 0x20000031ff157230 */ /* 0x100fe40000004100 */
[C---:B------:R-:W-:Y:S01]  /*7600*/  FFMA R9, R35.reuse, R20, R9 ;  /* 0x0000001423097223 */ /* 0x040fe20000000009 */
[----:B------:R-:W-:Y:S02]  /*7610*/  HADD2.F32 R20, -RZ, R49.H1_H1 ;  /* 0x30000031ff147230 */ /* 0x000fe40000004100 */
[C---:B------:R-:W-:Y:S01]  /*7620*/  FMUL R12, R32.reuse, R16 ;  /* 0x00000010200c7220 */ /* 0x040fe20000400000 */
[C---:B------:R-:W-:Y:S01]  /*7630*/  FMUL R13, R32.reuse, R17 ;  /* 0x00000011200d7220 */ /* 0x040fe20000400000 */
[C---:B------:R-:W-:Y:S01]  /*7640*/  FFMA R10, R35.reuse, R21, R10 ;  /* 0x00000015230a7223 */ /* 0x040fe2000000000a */
[--C-:B------:R-:W-:Y:S02]  /*7650*/  HADD2.F32 R21, -RZ, R50.reuse.H0_H0 ;  /* 0x20000032ff157230 */ /* 0x100fe40000004100 */
[C---:B------:R-:W-:Y:S01]  /*7660*/  FFMA R15, R35.reuse, R20, R15 ;  /* 0x00000014230f7223 */ /* 0x040fe2000000000f */
[----:B------:R-:W-:Y:S02]  /*7670*/  HADD2.F32 R20, -RZ, R50.H1_H1 ;  /* 0x30000032ff147230 */ /* 0x000fe40000004100 */
[C---:B------:R-:W-:Y:S01]  /*7680*/  FMUL R14, R32.reuse, R18 ;  /* 0x00000012200e7220 */ /* 0x040fe20000400000 */
[--C-:B------:R-:W-:Y:S02]  /*7690*/  HADD2.F32 R37, -RZ, R51.reuse.H0_H0 ;  /* 0x20000033ff257230 */ /* 0x100fe40000004100 */
[----:B------:R-:W-:Y:S01]  /*76a0*/  FMUL R19, R32, R19 ;  /* 0x0000001320137220 */ /* 0x000fe20000400000 */
[----:B------:R-:W-:Y:S01]  /*76b0*/  HADD2.F32 R36, -RZ, R51.H1_H1 ;  /* 0x30000033ff247230 */ /* 0x000fe20000004100 */
        /* <DEDUP_REMOVED lines=22> */
[----:B------:R-:W-:Y:S02]  /*7820*/  UIADD3 UR12, UP0, UPT, UR50, 0x680, URZ ;  /* 0x00000680320c7890 */ /* 0x000fe4000ff1e0ff */
[----:B------:R-:W-:Y:S02]  /*7830*/  UIADD3 UR9, UPT, UPT, UR41, 0x10, URZ ;  /* 0x0000001029097890 */ /* 0x000fe4000fffe0ff */
[----:B------:R-:W-:Y:S02]  /*7840*/  UIADD3 UR8, UPT, UPT, UR44, 0x1200, URZ ;  /* 0x000012002c087890 */ /* 0x000fe4000fffe0ff */
[----:B------:R-:W-:Y:S01]  /*7850*/  UIADD3.X UR13, UPT, UPT, URZ, UR51, URZ, UP0, !UPT ;  /* 0x00000033ff0d7290 */ /* 0x000fe200087fe4ff */
[----:B------:R-:W-:Y:S01]  /*7860*/  UMOV UR10, UR42 ;  /* 0x0000002a000a7c82 */ /* 0x000fe20008000000 */
[----:B------:R-:W-:Y:S01]  /*7870*/  UMOV UR11, UR36 ;  /* 0x00000024000b7c82 */ /* 0x000fe20008000000 */
[----:B------:R-:W-:Y:S02]  /*7880*/  UIADD3 UR5, UPT, UPT, UR41, 0x50, URZ ;  /* 0x0000005029057890 */ /* 0x000fe4000fffe0ff */
[----:B------:R-:W-:Y:S01]  /*7890*/  UIADD3 UR4, UPT, UPT, UR44, 0x1a00, URZ ;  /* 0x00001a002c047890 */ /* 0x000fe2000fffe0ff */
[----:B------:R-:W-:Y:S03]  /*78a0*/  UMOV UR6, UR42 ;  /* 0x0000002a00067c82 */ /* 0x000fe60008000000 */
[----:B------:R2:W-:Y:S01]  /*78b0*/  UTMASTG.3D [UR8], [UR12] ;  /* 0x000000080c0073b5 */ /* 0x0005e20008010000 */
[----:B------:R-:W-:Y:S04]  /*78c0*/  UMOV UR7, UR36 ;  /* 0x0000002400077c82 */ /* 0x000fe80008000000 */
[----:B------:R2:W-:Y:S01]  /*78d0*/  UTMASTG.3D [UR4], [UR12] ;  /* 0x000000040c0073b5 */ /* 0x0005e20008010000 */
[----:B------:R0:W-:Y:S01]  /*78e0*/  UTMACMDFLUSH ;  /* 0x00000000000079b7 */ /* 0x0001e20000000000 */
[----:B--2---:R-:W-:Y:S04]  /*78f0*/  DEPBAR.LE SB0, 0x1 ;  /* 0x000080400000791a */ /* 0x004fe80000000000 */
.L_x_130:
[----:B------:R-:W-:Y:S05]  /*7900*/  BSYNC.RECONVERGENT B0 ;  /* 0x0000000000007941 */ /* 0x000fea0003800200 */
.L_x_129:
[----:B------:R-:W-:Y:S01]  /*7910*/  BAR.SYNC.DEFER_BLOCKING 0x1, 0x80 ;  /* 0x0042000000007b1d */ /* 0x000fe20000010000 */
[----:B------:R-:W-:Y:S04]  /*7920*/  UIADD3 UR40, UPT, UPT, UR48, 0x1, URZ ;  /* 0x0000000130287890 */ /* 0x000fe8000fffe0ff */
[----:B------:R-:W-:Y:S04]  /*7930*/  UISETP.NE.AND UP0, UPT, UR40, 0x4, UPT ;  /* 0x000000042800788c */ /* 0x000fe8000bf05270 */
[----:B------:R-:W-:Y:S01]  /*7940*/  USEL UR40, UR40, URZ, UP0 ;  /* 0x000000ff28287287 */ /* 0x000fe20008000000 */
[----:B------:R2:W-:Y:S01]  /*7950*/  @P6 SYNCS.ARRIVE.TRANS64.RED.A1T0 RZ, [R86+URZ], RZ ;  /* 0x000000ff56ff69a7 */ /* 0x0005e200081004ff */
[----:B------:R-:W-:Y:S01]  /*7960*/  BSSY B1, `(.L_x_131) ;  /* 0x0000013000017945 */ /* 0x000fe20003800000 */
[----:B------:R-:W3:Y:S02]  /*7970*/  @P6 SYNCS.PHASECHK.TRANS64.TRYWAIT P0, [R87+URZ+0x60], R92 ;  /* 0x0000605c570065a7 */ /* 0x000ee400080011ff */
[----:B---3--:R-:W-:Y:S01]  /*7980*/  @P6 SEL R39, RZ, 0x1, !P0 ;  /* 0x00000001ff276807 */ /* 0x008fe20004000000 */
[----:B--2---:R-:W-:Y:S06]  /*7990*/  @!P6 BRA `(.L_x_132) ;  /* 0x00000000003ce947 */ /* 0x004fec0003800000 */
[----:B------:R-:W-:Y:S01]  /*79a0*/  ISETP.NE.AND P1, PT, R84, RZ, PT ;  /* 0x000000ff5400720c */ /* 0x000fe20003f25270 */
[----:B------:R-:W-:Y:S01]  /*79b0*/  BSSY B0, `(.L_x_133) ;  /* 0x0000009000007945 */ /* 0x000fe20003800000 */
[----:B------:R-:W-:Y:S11]  /*79c0*/  ISETP.NE.AND P0, PT, R39, RZ, PT ;  /* 0x000000ff2700720c */ /* 0x000ff60003f05270 */
[----:B------:R-:W-:Y:S05]  /*79d0*/  @P1 IMAD R2, R38, 0x1000, R81 ;  /* 0x0000100026021824 */ /* 0x000fea00078e0251 */
[----:B------:R-:W-:Y:S05]  /*79e0*/  @P1 IADD3 R0, PT, PT, R2, UR44, RZ ;  /* 0x0000002c02001c10 */ /* 0x000fea000fffe0ff */
[----:B------:R-:W-:Y:S01]  /*79f0*/  @P1 IMAD.IADD R0, R85, 0x1, R0 ;  /* 0x0000000155001824 */ /* 0x000fe200078e0200 */
[----:B------:R-:W-:Y:S06]  /*7a00*/  @P0 BRA `(.L_x_134) ;  /* 0x00000000000c0947 */ /* 0x000fec0003800000 */
[----:B------:R-:W-:Y:S04]  /*7a10*/  SHF.L.U32 R4, R75, 0x1f, RZ ;  /* 0x0000001f4b047819 */ /* 0x000fe800000006ff */
[----:B------:R-:W2:Y:S02]  /*7a20*/  SYNCS.PHASECHK.TRANS64.TRYWAIT P0, [R87+URZ+0x60], R4 ;  /* 0x00006004570075a7 */ /* 0x000ea400080011ff */
[----:B--2---:R-:W-:Y:S05]  /*7a30*/  @!P0 BRA `(.L_x_135) ;  /* 0x0000002000288947 */ /* 0x004fea0003800000 */
.L_x_134:
[----:B------:R-:W-:Y:S05]  /*7a40*/  BSYNC B0 ;  /* 0x0000000000007941 */ /* 0x000fea0003800000 */
.L_x_133:
[----:B------:R-:W-:Y:S02]  /*7a50*/  ISETP.NE.AND P0, PT, R84, RZ, PT ;  /* 0x000000ff5400720c */ /* 0x000fe40003f05270 */
[----:B------:R-:W-:Y:S11]  /*7a60*/  IADD3 R38, PT, PT, R38, 0x1, RZ ;  /* 0x0000000126267810 */ /* 0x000ff60007ffe0ff */
[----:B------:R3:W4:Y:S04]  /*7a70*/  @P0 LDS.128 R40, [R2+UR44+0x200] ;  /* 0x0002002c02280984 */ /* 0x0007280008000c00 */
[----:B------:R3:W1:Y:S02]  /*7a80*/  @P0 LDS.128 R48, [R0+0x200] ;  /* 0x0002000000300984 */ /* 0x0006640000000c00 */
.L_x_132:
[----:B------:R-:W-:Y:S05]  /*7a90*/  BSYNC B1 ;  /* 0x0000000000017941 */ /* 0x000fea0003800000 */
.L_x_131:
[----:B------:R-:W-:Y:S05]  /*7aa0*/  VIADD R3, R34, 0x20 ;  /* 0x0000002022037836 */ /* 0x000fea0000000000 */
[----:B------:R-:W-:Y:S04]  /*7ab0*/  SHF.R.U32.HI R3, RZ, 0x15, R3 ;  /* 0x00000015ff037819 */ /* 0x000fe80000011603 */
[----:B------:R-:W-:Y:S11]  /*7ac0*/  LOP3.LUT P0, RZ, R3, 0x3, R70, 0x48, !PT ;  /* 0x0000000303ff7812 */ /* 0x000ff60007804846 */
[----:B------:R-:W-:Y:S02]  /*7ad0*/  @!UPT UIADD3 URZ, UPT, UPT, URZ, URZ, URZ ;  /* 0x000000fffffff290 */ /* 0x000fe4000fffe0ff */
[----:B------:R-:W-:Y:S05]  /*7ae0*/  @!P0 BRA `(.L_x_136) ;  /* 0x0000000000408947 */ /* 0x000fea0003800000 */
[----:B------:R-:W5:Y:S01]  /*7af0*/  LDCU.64 UR8, c[0x4][0x70] ;  /* 0x01000e00ff0877ac */ /* 0x000f620008000a00 */
[----:B------:R-:W-:Y:S01]  /*7b00*/  MOV R3, 0x0 ;  /* 0x0000000000037802 */ /* 0x000fe20000000f00 */
[----:B------:R-:W-:Y:S02]  /*7b10*/  HFMA2 R12, -RZ, RZ, 0, 5.9604644775390625e-08 ;  /* 0x00000001ff0c7431 */ /* 0x000fe400000001ff */
[----:B------:R-:W-:Y:S02]  /*7b20*/  IMAD.MOV.U32 R8, RZ, RZ, 0x192 ;  /* 0x00000192ff087424 */ /* 0x000fe400078e00ff */
[----:B------:R-:W-:Y:S01]  /*7b30*/  IMAD.MOV.U32 R13, RZ, RZ, RZ ;  /* 0x000000ffff0d7224 */ /* 0x000fe200078e00ff */
[----:B------:R-:W4:Y:S01]  /*7b40*/  LDCU.64 UR6, c[0x4][0x78] ;  /* 0x01000f00ff0677ac */ /* 0x000f220008000a00 */
[----:B---3--:R-:W3:Y:S01]  /*7b50*/  LDC.64 R2, c[0x4][R3] ;  /* 0x0100000003027b82 */ /* 0x008ee20000000a00 */
[----:B------:R-:W1:Y:S01]  /*7b60*/  LDCU.64 UR4, c[0x4][0x10] ;  /* 0x01000200ff0477ac */ /* 0x000e620008000a00 */
[----:B-----5:R-:W-:Y:S01]  /*7b70*/  MOV R5, UR9 ;  /* 0x0000000900057c02 */ /* 0x020fe20008000f00 */
[----:B--2---:R-:W-:Y:S01]  /*7b80*/  IMAD.U32 R4, RZ, RZ, UR8 ;  /* 0x00000008ff047e24 */ /* 0x004fe2000f8e00ff */
[----:B----4-:R-:W-:Y:S01]  /*7b90*/  MOV R7, UR7 ;  /* 0x0000000700077c02 */ /* 0x010fe20008000f00 */
[----:B------:R-:W-:Y:S01]  /*7ba0*/  IMAD.U32 R6, RZ, RZ, UR6 ;  /* 0x00000006ff067e24 */ /* 0x000fe2000f8e00ff */
[----:B-1----:R-:W-:Y:S01]  /*7bb0*/  MOV R11, UR5 ;  /* 0x00000005000b7c02 */ /* 0x002fe20008000f00 */
[----:B------:R-:W-:Y:S02]  /*7bc0*/  IMAD.U32 R10, RZ, RZ, UR4 ;  /* 0x00000004ff0a7e24 */ /* 0x000fe4000f8e00ff */
[----:B------:R-:W-:Y:S07]  /*7bd0*/  LEPC R20, `(.L_x_136) ;  /* 0x000000001014794e */ /* 0x000fee0000000000 */
[----:B---3--:R-:W-:Y:S05]  /*7be0*/  CALL.ABS.NOINC R2 ;  /* 0x0000000002007343 */ /* 0x008fea0003c00000 */
.L_x_136:
        /* <DEDUP_REMOVED lines=8> */
[----:B--2---:R-:W-:Y:S01]  /*7c70*/  MOV R87, UR37 ;  /* 0x0000002500577c02 */ /* 0x004fe20008000f00 */
[----:B-1----:R-:W-:Y:S01]  /*7c80*/  HADD2.F32 R37, -RZ, R48.H0_H0 ;  /* 0x20000030ff257230 */ /* 0x002fe20000004100 */
[----:B------:R-:W-:Y:S01]  /*7c90*/  @P6 LEA R86, R86, UR44, 0x3 ;  /* 0x0000002c56566c11 */ /* 0x000fe2000f8e18ff */
[----:B------:R-:W-:Y:S01]  /*7ca0*/  BSSY.RECONVERGENT B0, `(.L_x_137) ;  /* 0x0000052000007945 */ /* 0x000fe20003800200 */
[----:B------:R-:W-:Y:S02]  /*7cb0*/  LEA R92, R38, UR44, 0x3 ;  /* 0x0000002c265c7c11 */ /* 0x000fe4000f8e18ff */
[----:B------:R-:W-:Y:S01]  /*7cc0*/  @P6 IADD3 R86, PT, PT, R86, 0x80, RZ ;  /* 0x0000008056566810 */ /* 0x000fe20007ffe0ff */
[----:B------:R-:W3:Y:S03]  /*7cd0*/  LDTM.x16 R4, tmem[UR4+0x20] ;  /* 0x00002004000479ee */ /* 0x000ee60008240000 */
[----:B------:R-:W-:Y:S02]  /*7ce0*/  @P6 PRMT R86, R87, 0x654, R86 ;  /* 0x0000065457566816 */ /* 0x000fe40000000056 */
[----:B------:R-:W-:Y:S01]  /*7cf0*/  @P6 SHF.L.U32 R87, R75, 0x1f, RZ ;  /* 0x0000001f4b576819 */ /* 0x000fe200000006ff */
[C---:B---3--:R-:W-:Y:S01]  /*7d00*/  FMUL R0, R32.reuse, R4 ;  /* 0x0000000420007220 */ /* 0x048fe20000400000 */
        /* <DEDUP_REMOVED lines=75> */
.L_x_138:
[----:B------:R-:W-:Y:S05]  /*81c0*/  BSYNC.RECONVERGENT B0 ;  /* 0x0000000000007941 */ /* 0x000fea0003800200 */
.L_x_137:
        /* <DEDUP_REMOVED lines=19> */
.L_x_142:
[----:B------:R-:W-:Y:S05]  /*8300*/  BSYNC B0 ;  /* 0x0000000000007941 */ /* 0x000fea0003800000 */
.L_x_141:
[----:B------:R-:W-:Y:S11]  /*8310*/  ISETP.NE.AND P0, PT, R84, RZ, PT ;  /* 0x000000ff5400720c */ /* 0x000ff60003f05270 */
[----:B------:R-:W-:Y:S02]  /*8320*/  @!UPT UIADD3 URZ, UPT, UPT, URZ, URZ, URZ ;  /* 0x000000fffffff290 */ /* 0x000fe4000fffe0ff */
[----:B------:R3:W4:Y:S04]  /*8330*/  @P0 LDS.128 R40, [R38+UR44+0x200] ;  /* 0x0002002c26280984 */ /* 0x0007280008000c00 */
[----:B------:R3:W1:Y:S02]  /*8340*/  @P0 LDS.128 R48, [R85+0x200] ;  /* 0x0002000055300984 */ /* 0x0006640000000c00 */
.L_x_140:
[----:B------:R-:W-:Y:S05]  /*8350*/  BSYNC B1 ;  /* 0x0000000000017941 */ /* 0x000fea0003800000 */
.L_x_139:
        /* <DEDUP_REMOVED lines=11> */
[----:B------:R-:W1:Y:S01]  /*8410*/  LDC.64 R2, c[0x4][R3] ;  /* 0x0100000003027b82 */ /* 0x000e620000000a00 */
[----:B------:R-:W3:Y:S01]  /*8420*/  LDCU.64 UR4, c[0x4][0x10] ;  /* 0x01000200ff0477ac */ /* 0x000ee20008000a00 */
[----:B--2---:R-:W-:Y:S01]  /*8430*/  MOV R5, UR9 ;  /* 0x0000000900057c02 */ /* 0x004fe20008000f00 */
[----:B------:R-:W-:Y:S01]  /*8440*/  IMAD.U32 R4, RZ, RZ, UR8 ;  /* 0x00000008ff047e24 */ /* 0x000fe2000f8e00ff */
[----:B-----5:R-:W-:Y:S01]  /*8450*/  MOV R7, UR7 ;  /* 0x0000000700077c02 */ /* 0x020fe20008000f00 */
[----:B------:R-:W-:Y:S01]  /*8460*/  IMAD.U32 R6, RZ, RZ, UR6 ;  /* 0x00000006ff067e24 */ /* 0x000fe2000f8e00ff */
[----:B---3--:R-:W-:Y:S01]  /*8470*/  MOV R11, UR5 ;  /* 0x00000005000b7c02 */ /* 0x008fe20008000f00 */
[----:B------:R-:W-:Y:S02]  /*8480*/  IMAD.U32 R10, RZ, RZ, UR4 ;  /* 0x00000004ff0a7e24 */ /* 0x000fe4000f8e00ff */
[----:B------:R-:W-:Y:S07]  /*8490*/  LEPC R20, `(.L_x_144) ;  /* 0x000000001014794e */ /* 0x000fee0000000000 */
[----:B-1--4-:R-:W-:Y:S05]  /*84a0*/  CALL.ABS.NOINC R2 ;  /* 0x0000000002007343 */ /* 0x012fea0003c00000 */
.L_x_144:
[----:B------:R-:W-:Y:S01]  /*84b0*/  ISETP.NE.AND P0, PT, R76, RZ, PT ;  /* 0x000000ff4c00720c */ /* 0x000fe20003f05270 */
[----:B------:R-:W-:Y:S05]  /*84c0*/  WARPSYNC.ALL ;  /* 0x0000000000007948 */ /* 0x000fea0003800000 */
[----:B------:R-:W-:Y:S01]  /*84d0*/  R2UR UR4, R34 ;  /* 0x00000000220472ca */ /* 0x000fe200000e0000 */
[--C-:B----4-:R-:W-:Y:S01]  /*84e0*/  HADD2.F32 R20, -RZ, R40.reuse.H0_H0 ;  /* 0x20000028ff147230 */ /* 0x110fe20000004100 */
[----:B------:R-:W-:Y:S01]  /*84f0*/  IADD3 R78, PT, PT, R78, 0xf0, RZ ;  /* 0x000000f04e4e7810 */ /* 0x000fe20007ffe0ff */
[----:B------:R-:W-:Y:S01]  /*8500*/  HADD2.F32 R36, -RZ, R40.H1_H1 ;  /* 0x30000028ff247230 */ /* 0x000fe20000004100 */
[----:B------:R-:W-:Y:S01]  /*8510*/  BSSY.RECONVERGENT B0, `(.L_x_145) ;  /* 0x0000053000007945 */ /* 0x000fe20003800200 */
[--C-:B------:R-:W-:Y:S01]  /*8520*/  HADD2.F32 R21, -RZ, R41.reuse.H0_H0 ;  /* 0x20000029ff157230 */ /* 0x100fe20000004100 */
[----:B------:R-:W-:Y:S01]  /*8530*/  LOP3.LUT R78, R78, 0xfefffff8, RZ, 0xc0, !PT ;  /* 0xfefffff84e4e7812 */ /* 0x000fe200078ec0ff */
[----:B---3--:R-:W-:Y:S02]  /*8540*/  HADD2.F32 R38, -RZ, R41.H1_H1 ;  /* 0x30000029ff267230 */ /* 0x008fe40000004100 */
[--C-:B------:R-:W-:Y:S02]  /*8550*/  HADD2.F32 R37, -RZ, R42.reuse.H0_H0 ;  /* 0x2000002aff257230 */ /* 0x100fe40000004100 */
[----:B------:R-:W-:Y:S02]  /*8560*/  HADD2.F32 R40, -RZ, R42.H1_H1 ;  /* 0x3000002aff287230 */ /* 0x000fe40000004100 */
[----:B------:R-:W2:Y:S01]  /*8570*/  LDTM.x16 R4, tmem[UR4+0x30] ;  /* 0x00003004000479ee */ /* 0x000ea20008240000 */
[----:B------:R-:W-:Y:S01]  /*8580*/  NOP ;  /* 0x0000000000007918 */ /* 0x000fe20000000000 */
[----:B--2---:R2:W-:Y:S01]  /*8590*/  SYNCS.ARRIVE.TRANS64.RED.A1T0 RZ, [R78+URZ], RZ ;  /* 0x000000ff4eff79a7 */ /* 0x0045e200081004ff */
[--C-:B------:R-:W-:Y:S02]  /*85a0*/  HADD2.F32 R39, -RZ, R43.reuse.H0_H0 ;  /* 0x2000002bff277230 */ /* 0x100fe40000004100 */
[----:B------:R-:W-:Y:S02]  /*85b0*/  HADD2.F32 R42, -RZ, R43.H1_H1 ;  /* 0x3000002bff2a7230 */ /* 0x000fe40000004100 */
[--C-:B-1----:R-:W-:Y:S02]  /*85c0*/  HADD2.F32 R41, -RZ, R48.reuse.H0_H0 ;  /* 0x20000030ff297230 */ /* 0x102fe40000004100 */
[----:B------:R-:W-:Y:S02]  /*85d0*/  HADD2.F32 R43, -RZ, R48.H1_H1 ;  /* 0x30000030ff2b7230 */ /* 0x000fe40000004100 */
[--C-:B------:R-:W-:Y:S02]  /*85e0*/  HADD2.F32 R44, -RZ, R49.reuse.H0_H0 ;  /* 0x20000031ff2c7230 */ /* 0x100fe40000004100 */
[----:B------:R-:W-:Y:S02]  /*85f0*/  HADD2.F32 R46, -RZ, R49.H1_H1 ;  /* 0x30000031ff2e7230 */ /* 0x000fe40000004100 */
[--C-:B------:R-:W-:Y:S02]  /*8600*/  HADD2.F32 R45, -RZ, R50.reuse.H0_H0 ;  /* 0x20000032ff2d7230 */ /* 0x100fe40000004100 */
[----:B------:R-:W-:Y:S02]  /*8610*/  HADD2.F32 R48, -RZ, R50.H1_H1 ;  /* 0x30000032ff307230 */ /* 0x000fe40000004100 */
[--C-:B------:R-:W-:Y:S02]  /*8620*/  HADD2.F32 R47, -RZ, R51.reuse.H0_H0 ;  /* 0x20000033ff2f7230 */ /* 0x100fe40000004100 */
[----:B------:R-:W-:Y:S02]  /*8630*/  HADD2.F32 R50, -RZ, R51.H1_H1 ;  /* 0x30000033ff327230 */ /* 0x000fe40000004100 */
[C---:B------:R-:W-:Y:S01]  /*8640*/  FMUL R4, R32.reuse, R4 ;  /* 0x0000000420047220 */ /* 0x040fe20000400000 */
[C---:B------:R-:W-:Y:S01]  /*8650*/  FMUL R5, R32.reuse, R5 ;  /* 0x0000000520057220 */ /* 0x040fe20000400000 */
[C---:B------:R-:W-:Y:S01]  /*8660*/  FMUL R6, R32.reuse, R6 ;  /* 0x0000000620067220 */ /* 0x040fe20000400000 */
[C---:B------:R-:W-:Y:S01]  /*8670*/  FMUL R7, R32.reuse, R7 ;  /* 0x0000000720077220 */ /* 0x040fe20000400000 */
[C---:B------:R-:W-:Y:S01]  /*8680*/  FFMA R4, R35.reuse, R20, R4 ;  /* 0x0000001423047223 */ /* 0x040fe20000000004 */
        /* <DEDUP_REMOVED lines=21> */
[----:B------:R-:W-:Y:S01]  /*87e0*/  FFMA R15, R35, R46, R15 ;  /* 0x0000002e230f7223 */ /* 0x000fe2000000000f */
        /* <DEDUP_REMOVED lines=20> */
[----:B-1----:R-:W1:Y:S02]  /*8930*/  FENCE.VIEW.ASYNC.S ;  /* 0x00000000000073c6 */ /* 0x002e640000000000 */
[----:B-1----:R-:W-:Y:S06]  /*8940*/  BAR.SYNC.DEFER_BLOCKING 0x1, 0x80 ;  /* 0x0042000000007b1d */ /* 0x002fec0000010000 */
        /* <DEDUP_REMOVED lines=14> */
[----:B-1----:R-:W-:Y:S04]  /*8a30*/  DEPBAR.LE SB0, 0x1 ;  /* 0x000080400000791a */ /* 0x002fe80000000000 */
.L_x_146:
[----:B------:R-:W-:Y:S05]  /*8a40*/  BSYNC.RECONVERGENT B0 ;  /* 0x0000000000007941 */ /* 0x000fea0003800200 */
.L_x_145:
[----:B------:R-:W-:Y:S01]  /*8a50*/  BAR.SYNC.DEFER_BLOCKING 0x1, 0x80 ;  /* 0x0042000000007b1d */ /* 0x000fe20000010000 */
[----:B------:R-:W-:Y:S01]  /*8a60*/  UISETP.NE.AND UP0, UPT, UR45, -0x4, UPT ;  /* 0xfffffffc2d00788c */ /* 0x000fe2000bf05270 */
[----:B------:R-:W-:Y:S08]  /*8a70*/  IADD3 R0, PT, PT, R30, 0x1, RZ ;  /* 0x000000011e007810 */ /* 0x000ff00007ffe0ff */
[----:B------:R-:W-:Y:S05]  /*8a80*/  BRA.U !UP0, `(.L_x_147) ;  /* 0x0000000108287547 */ /* 0x000fea000b800000 */
[----:B------:R-:W-:Y:S01]  /*8a90*/  ISETP.NE.AND P0, PT, R82, RZ, PT ;  /* 0x000000ff5200720c */ /* 0x000fe20003f05270 */
[----:B------:R-:W-:Y:S01]  /*8aa0*/  IMAD.U32 R3, RZ, RZ, UR48 ;  /* 0x00000030ff037e24 */ /* 0x000fe2000f8e00ff */
[----:B------:R-:W-:Y:S01]  /*8ab0*/  UIADD3 UR48, UPT, UPT, UR48, 0x1, URZ ;  /* 0x0000000130307890 */ /* 0x000fe2000fffe0ff */
[----:B------:R-:W-:Y:S03]  /*8ac0*/  IMAD.U32 R2, RZ, RZ, UR37 ;  /* 0x00000025ff027e24 */ /* 0x000fe6000f8e00ff */
[----:B------:R-:W-:Y:S04]  /*8ad0*/  UISETP.NE.AND UP0, UPT, UR48, 0x4, UPT ;  /* 0x000000043000788c */ /* 0x000fe8000bf05270 */
[----:B------:R-:W-:Y:S03]  /*8ae0*/  USEL UR48, UR48, URZ, UP0 ;  /* 0x000000ff30307287 */ /* 0x000fe60008000000 */
[----:B------:R-:W-:Y:S05]  /*8af0*/  @P0 LEA R3, R3, UR44, 0x3 ;  /* 0x0000002c03030c11 */ /* 0x000fea000f8e18ff */
[----:B------:R-:W-:Y:S05]  /*8b00*/  @P0 VIADD R3, R3, 0x80 ;  /* 0x0000008003030836 */ /* 0x000fea0000000000 */
[----:B------:R-:W-:Y:S04]  /*8b10*/  @P0 PRMT R2, R2, 0x654, R3 ;  /* 0x0000065402020816 */ /* 0x000fe80000000003 */
[----:B------:R1:W-:Y:S03]  /*8b20*/  @P0 SYNCS.ARRIVE.TRANS64.RED.A1T0 RZ, [R2+URZ], RZ ;  /* 0x000000ff02ff09a7 */ /* 0x0003e600081004ff */
.L_x_147:
[----:B------:R-:W-:Y:S01]  /*8b30*/  ISETP.NE.AND P2, PT, R77, RZ, PT ;  /* 0x000000ff4d00720c */ /* 0x000fe20003f45270 */
[----:B------:R-:W-:Y:S01]  /*8b40*/  UIADD3 UR45, UPT, UPT, UR45, 0x4, URZ ;  /* 0x000000042d2d7890 */ /* 0x000fe2000fffe0ff */
[----:B------:R-:W-:Y:S01]  /*8b50*/  ISETP.NE.AND P0, PT, R80, 0x2, PT ;  /* 0x000000025000780c */ /* 0x000fe20003f05270 */
[----:B------:R-:W-:Y:S01]  /*8b60*/  IMAD.IADD R20, R29, 0x1, R62 ;  /* 0x000000011d147824 */ /* 0x000fe200078e023e */
[----:B------:R-:W-:Y:S01]  /*8b70*/  ISETP.NE.AND P1, PT, R0, 0x4, PT ;  /* 0x000000040000780c */ /* 0x000fe20003f25270 */
[----:B------:R-:W-:Y:S01]  /*8b80*/  IMAD.IADD R21, R31, 0x1, R64 ;  /* 0x000000011f157824 */ /* 0x000fe200078e0240 */
[----:B-1----:R-:W-:Y:S02]  /*8b90*/  SEL R2, RZ, 0x1, P0 ;  /* 0x00000001ff027807 */ /* 0x002fe40000000000 */
[----:B------:R-:W-:Y:S02]  /*8ba0*/  SEL R3, RZ, 0x1, P1 ;  /* 0x00000001ff037807 */ /* 0x000fe40000800000 */
[----:B------:R-:W-:Y:S02]  /*8bb0*/  LOP3.LUT R73, R73, R2, RZ, 0x3c, !PT ;  /* 0x0000000249497212 */ /* 0x000fe400078e3cff */
[----:B------:R-:W-:Y:S02]  /*8bc0*/  LOP3.LUT R74, R74, R3, RZ, 0x3c, !PT ;  /* 0x000000034a4a7212 */ /* 0x000fe400078e3cff */
[----:B------:R-:W-:Y:S02]  /*8bd0*/  @P2 R2UR UR36, R72 ;  /* 0x00000000482422ca */ /* 0x000fe400000e0000 */
[----:B------:R-:W-:Y:S02]  /*8be0*/  SEL R80, R80, RZ, P0 ;  /* 0x000000ff50507207 */ /* 0x000fe40000000000 */
[----:B------:R-:W-:Y:S01]  /*8bf0*/  SEL R30, R0, RZ, P1 ;  /* 0x000000ff001e7207 */ /* 0x000fe20000800000 */
[----:B------:R-:W-:Y:S10]  /*8c00*/  @P2 BRA `(.L_x_148) ;  /* 0xffffffcc00e42947 */ /* 0x000ff4000383ffff */
[----:B------:R-:W1:Y:S01]  /*8c10*/  LDCU.64 UR6, c[0x0][0x888] ;  /* 0x00011100ff0677ac */ /* 0x000e620008000a00 */
[----:B------:R-:W3:Y:S01]  /*8c20*/  LDCU.64 UR4, c[0x0][0x890] ;  /* 0x00011200ff0477ac */ /* 0x000ee20008000a00 */
[----:B-1----:R-:W-:Y:S02]  /*8c30*/  ISETP.NE.U32.AND P2, PT, RZ, UR6, PT ;  /* 0x00000006ff007c0c */ /* 0x002fe4000bf45070 */
[----:B---3--:R-:W-:Y:S02]  /*8c40*/  ISETP.NE.U32.AND P1, PT, RZ, UR4, PT ;  /* 0x00000004ff007c0c */ /* 0x008fe4000bf25070 */
[----:B------:R-:W-:Y:S02]  /*8c50*/  ISETP.NE.AND.EX P2, PT, RZ, UR7, PT, P2 ;  /* 0x00000007ff007c0c */ /* 0x000fe4000bf45320 */
[----:B------:R-:W-:-:S13]  /*8c60*/  ISETP.NE.AND.EX P0, PT, RZ, UR5, PT, P1 ;  /* 0x00000005ff007c0c */ /* 0x000fda000bf05310 */
[----:B------:R-:W-:Y:S05]  /*8c70*/  @P2 BRA P0, `(.L_x_149) ;  /* 0x00000000003c2947 */ /* 0x000fea0000000000 */
[----:B------:R-:W-:-:S13]  /*8c80*/  ISETP.NE.AND.EX P1, PT, RZ, UR5, PT, P1 ;  /* 0x00000005ff007c0c */ /* 0x000fda000bf25310 */
[----:B------:R-:W-:Y:S05]  /*8c90*/  @P1 BRA `(.L_x_150) ;  /* 0x00000000000c1947 */ /* 0x000fea0003800000 */
[----:B------:R-:W-:-:S13]  /*8ca0*/  FSETP.NEU.AND P0, PT, R35, RZ, PT ;  /* 0x000000ff2300720b */ /* 0x000fda0003f0d000 */
[----:B------:R-:W-:Y:S05]  /*8cb0*/  @!P0 EXIT ;  /* 0x000000000000894d */ /* 0x000fea0003800000 */
[----:B------:R-:W-:Y:S05]  /*8cc0*/  BRA `(.L_x_149) ;  /* 0x0000000000287947 */ /* 0x000fea0003800000 */
.L_x_150:
[----:B------:R-:W-:Y:S01]  /*8cd0*/  ISETP.NE.AND P0, PT, R79, RZ, PT ;  /* 0x000000ff4f00720c */ /* 0x000fe20003f05270 */
[----:B------:R-:W-:-:S12]  /*8ce0*/  BSSY.RECONVERGENT B0, `(.L_x_149) ;  /* 0x0000008000007945 */ /* 0x000fd80003800200 */
[----:B------:R-:W-:Y:S05]  /*8cf0*/  @P0 BRA `(.L_x_151) ;  /* 0x0000000000100947 */ /* 0x000fea0003800000 */
[----:B------:R-:W-:-:S04]  /*8d00*/  ISETP.NE.U32.AND P0, PT, RZ, UR6, PT ;  /* 0x00000006ff007c0c */ /* 0x000fc8000bf05070 */
[----:B------:R-:W-:-:S13]  /*8d10*/  ISETP.NE.AND.EX P0, PT, RZ, UR7, PT, P0 ;  /* 0x00000007ff007c0c */ /* 0x000fda000bf05300 */
[----:B------:R-:W-:Y:S05]  /*8d20*/  @!P0 EXIT ;  /* 0x000000000000894d */ /* 0x000fea0003800000 */
[----:B------:R-:W-:Y:S05]  /*8d30*/  BRA `(.L_x_152) ;  /* 0x0000000000087947 */ /* 0x000fea0003800000 */
.L_x_151:
[----:B------:R-:W-:-:S13]  /*8d40*/  FSETP.NEU.AND P0, PT, R35, RZ, PT ;  /* 0x000000ff2300720b */ /* 0x000fda0003f0d000 */
[----:B------:R-:W-:Y:S05]  /*8d50*/  @!P0 EXIT ;  /* 0x000000000000894d */ /* 0x000fea0003800000 */
.L_x_152:
[----:B------:R-:W-:Y:S05]  /*8d60*/  BSYNC.RECONVERGENT B0 ;  /* 0x0000000000007941 */ /* 0x000fea0003800200 */
.L_x_149:
[----:B------:R-:W-:Y:S01]  /*8d70*/  ULEA UR4, UR48, UR44, 0x3 ;  /* 0x0000002c30047291 */ /* 0x000fe2000f8e18ff */
[----:B------:R-:W-:-:S04]  /*8d80*/  DEPBAR.LE SB0, 0x0 ;  /* 0x000080000000791a */ /* 0x000fc80000000000 */
[----:B------:R-:W-:-:S04]  /*8d90*/  UIADD3 UR4, UPT, UPT, UR4, 0x80, URZ ;  /* 0x0000008004047890 */ /* 0x000fc8000fffe0ff */
[----:B------:R-:W-:-:S09]  /*8da0*/  UPRMT UR4, UR37, 0x654, UR4 ;  /* 0x0000065425047896 */ /* 0x000fd20008000004 */
[----:B------:R-:W-:Y:S01]  /*8db0*/  SYNCS.ARRIVE.TRANS64.RED.A1T0 RZ, [UR4], RZ ;  /* 0x000000ffffff79a7 */ /* 0x000fe20008100404 */
[----:B------:R-:W-:Y:S05]  /*8dc0*/  EXIT ;  /* 0x000000000000794d */ /* 0x000fea0003800000 */
.L_x_24:
[----:B--2---:R2:W3:Y:S02]  /*8dd0*/  SYNCS.PHASECHK.TRANS64.TRYWAIT P0, [R3+URZ+0x120], R2 ;  /* 0x00012002030075a7 */ /* 0x0044e400080011ff */
[----:B---3--:R-:W-:Y:S05]  /*8de0*/  @!P0 NANOSLEEP.SYNCS 0x989680 ;  /* 0x009896800000895d */ /* 0x008fea0003900000 */
[----:B------:R-:W3:Y:S02]  /*8df0*/  @!P0 SYNCS.PHASECHK.TRANS64 P0, [R3+URZ+0x120], R2 ;  /* 0x00012002030085a7 */ /* 0x000ee400080010ff */
[----:B---3--:R-:W-:Y:S05]  /*8e00*/  @!P0 BRA `(.L_x_24) ;  /* 0xfffffffc00f08947 */ /* 0x008fea000383ffff */
[----:B------:R-:W-:Y:S05]  /*8e10*/  BRA `(.L_x_153) ;  /* 0xffffff8c00707947 */ /* 0x000fea000383ffff */
.L_x_27:
[----:B-1----:R-:W-:-:S07]  /*8e20*/  MOV R2, UR33 ;  /* 0x0000002100027c02 */ /* 0x002fce0008000f00 */
.L_x_154:
[----:B-1----:R1:W2:Y:S02]  /*8e30*/  SYNCS.PHASECHK.TRANS64.TRYWAIT P0, [R2+URZ+0x30], R5 ;  /* 0x00003005020075a7 */ /* 0x0022a400080011ff */
[----:B--2---:R-:W-:Y:S05]  /*8e40*/  @!P0 NANOSLEEP.SYNCS 0x989680 ;  /* 0x009896800000895d */ /* 0x004fea0003900000 */
[----:B------:R-:W2:Y:S02]  /*8e50*/  @!P0 SYNCS.PHASECHK.TRANS64 P0, [R2+URZ+0x30], R5 ;  /* 0x00003005020085a7 */ /* 0x000ea400080010ff */
[----:B--2---:R-:W-:Y:S05]  /*8e60*/  @!P0 BRA `(.L_x_154) ;  /* 0xfffffffc00f08947 */ /* 0x004fea000383ffff */
[----:B------:R-:W-:Y:S05]  /*8e70*/  BRA `(.L_x_26) ;  /* 0xffffff8c00d87947 */ /* 0x000fea000383ffff */
.L_x_34:
[----:B-1----:R-:W-:-:S07]  /*8e80*/  MOV R2, UR33 ;  /* 0x0000002100027c02 */ /* 0x002fce0008000f00 */
.L_x_155:
[----:B-1----:R1:W2:Y:S02]  /*8e90*/  SYNCS.PHASECHK.TRANS64.TRYWAIT P0, [R2+URZ+0x30], R5 ;  /* 0x00003005020075a7 */ /* 0x0022a400080011ff */
[----:B--2---:R-:W-:Y:S05]  /*8ea0*/  @!P0 NANOSLEEP.SYNCS 0x989680 ;  /* 0x009896800000895d */ /* 0x004fea0003900000 */
[----:B------:R-:W2:Y:S02]  /*8eb0*/  @!P0 SYNCS.PHASECHK.TRANS64 P0, [R2+URZ+0x30], R5 ;  /* 0x00003005020085a7 */ /* 0x000ea400080010ff */
[----:B--2---:R-:W-:Y:S05]  /*8ec0*/  @!P0 BRA `(.L_x_155) ;  /* 0xfffffffc00f08947 */ /* 0x004fea000383ffff */
[----:B------:R-:W-:Y:S05]  /*8ed0*/  BRA `(.L_x_33) ;  /* 0xffffff9000a87947 */ /* 0x000fea000383ffff */
.L_x_41:
[----:B-1----:R1:W2:Y:S02]  /*8ee0*/  SYNCS.PHASECHK.TRANS64.TRYWAIT P0, [R2+URZ+0xb0], R3 ;  /* 0x0000b003020075a7 */ /* 0x0022a400080011ff */
[----:B--2---:R-:W-:Y:S05]  /*8ef0*/  @!P0 NANOSLEEP.SYNCS 0x989680 ;  /* 0x009896800000895d */ /* 0x004fea0003900000 */
[----:B------:R-:W2:Y:S02]  /*8f00*/  @!P0 SYNCS.PHASECHK.TRANS64 P0, [R2+URZ+0xb0], R3 ;  /* 0x0000b003020085a7 */ /* 0x000ea400080010ff */
[----:B--2---:R-:W-:Y:S05]  /*8f10*/  @!P0 BRA `(.L_x_41) ;  /* 0xfffffffc00f08947 */ /* 0x004fea000383ffff */
[----:B------:R-:W-:Y:S05]  /*8f20*/  BRA `(.L_x_156) ;  /* 0xffffff9400787947 */ /* 0x000fea000383ffff */
.L_x_45:
[----:B----4-:R-:W-:-:S07]  /*8f30*/  MOV R0, UR4 ;  /* 0x0000000400007c02 */ /* 0x010fce0008000f00 */
.L_x_157:
[----:B-1----:R1:W2:Y:S02]  /*8f40*/  SYNCS.PHASECHK.TRANS64.TRYWAIT P0, [R0+URZ], R3 ;  /* 0x00000003000075a7 */ /* 0x0022a400080011ff */
[----:B--2---:R-:W-:Y:S05]  /*8f50*/  @!P0 NANOSLEEP.SYNCS 0x989680 ;  /* 0x009896800000895d */ /* 0x004fea0003900000 */
[----:B------:R-:W2:Y:S02]  /*8f60*/  @!P0 SYNCS.PHASECHK.TRANS64 P0, [R0+URZ], R3 ;  /* 0x00000003000085a7 */ /* 0x000ea400080010ff */
[----:B--2---:R-:W-:Y:S05]  /*8f70*/  @!P0 BRA `(.L_x_157) ;  /* 0xfffffffc00f08947 */ /* 0x004fea000383ffff */
[----:B------:R-:W-:Y:S05]  /*8f80*/  BRA `(.L_x_158) ;  /* 0xffffff9800e87947 */ /* 0x000fea000383ffff */
.L_x_46:
[----:B----4-:R-:W-:-:S07]  /*8f90*/  MOV R0, UR4 ;  /* 0x0000000400007c02 */ /* 0x010fce0008000f00 */
.L_x_159:
[----:B-1----:R1:W2:Y:S02]  /*8fa0*/  SYNCS.PHASECHK.TRANS64.TRYWAIT P0, [R0+URZ], R3 ;  /* 0x00000003000075a7 */ /* 0x0022a400080011ff */
[----:B--2---:R-:W-:Y:S05]  /*8fb0*/  @!P0 NANOSLEEP.SYNCS 0x989680 ;  /* 0x009896800000895d */ /* 0x004fea0003900000 */
[----:B------:R-:W2:Y:S02]  /*8fc0*/  @!P0 SYNCS.PHASECHK.TRANS64 P0, [R0+URZ], R3 ;  /* 0x00000003000085a7 */ /* 0x000ea400080010ff */
[----:B--2---:R-:W-:Y:S05]  /*8fd0*/  @!P0 BRA `(.L_x_159) ;  /* 0xfffffffc00f08947 */ /* 0x004fea000383ffff */
[----:B------:R-:W-:Y:S05]  /*8fe0*/  BRA `(.L_x_160) ;  /* 0xffffff9800f47947 */ /* 0x000fea000383ffff */
.L_x_47:
[----:B----4-:R-:W-:-:S07]  /*8ff0*/  MOV R0, UR4 ;  /* 0x0000000400007c02 */ /* 0x010fce0008000f00 */
.L_x_161:
[----:B-1----:R1:W2:Y:S02]  /*9000*/  SYNCS.PHASECHK.TRANS64.TRYWAIT P0, [R0+URZ], R3 ;  /* 0x00000003000075a7 */ /* 0x0022a400080011ff */
[----:B--2---:R-:W-:Y:S05]  /*9010*/  @!P0 NANOSLEEP.SYNCS 0x989680 ;  /* 0x009896800000895d */ /* 0x004fea0003900000 */
[----:B------:R-:W2:Y:S02]  /*9020*/  @!P0 SYNCS.PHASECHK.TRANS64 P0, [R0+URZ], R3 ;  /* 0x00000003000085a7 */ /* 0x000ea400080010ff */
[----:B--2---:R-:W-:Y:S05]  /*9030*/  @!P0 BRA `(.L_x_161) ;  /* 0xfffffffc00f08947 */ /* 0x004fea000383ffff */
[----:B------:R-:W-:Y:S05]  /*9040*/  BRA `(.L_x_162) ;  /* 0xffffff9c00007947 */ /* 0x000fea000383ffff */
.L_x_48:
[----:B----4-:R-:W-:-:S07]  /*9050*/  MOV R0, UR4 ;  /* 0x0000000400007c02 */ /* 0x010fce0008000f00 */
.L_x_163:
[----:B-1----:R1:W2:Y:S02]  /*9060*/  SYNCS.PHASECHK.TRANS64.TRYWAIT P0, [R0+URZ], R3 ;  /* 0x00000003000075a7 */ /* 0x0022a400080011ff */
[----:B--2---:R-:W-:Y:S05]  /*9070*/  @!P0 NANOSLEEP.SYNCS 0x989680 ;  /* 0x009896800000895d */ /* 0x004fea0003900000 */
[----:B------:R-:W2:Y:S02]  /*9080*/  @!P0 SYNCS.PHASECHK.TRANS64 P0, [R0+URZ], R3 ;  /* 0x00000003000085a7 */ /* 0x000ea400080010ff */
[----:B--2---:R-:W-:Y:S05]  /*9090*/  @!P0 BRA `(.L_x_163) ;  /* 0xfffffffc00f08947 */ /* 0x004fea000383ffff */
[----:B------:R-:W-:Y:S05]  /*90a0*/  BRA `(.L_x_164) ;  /* 0xffffff9c000c7947 */ /* 0x000fea000383ffff */
.L_x_49:
[----:B----4-:R-:W-:-:S07]  /*90b0*/  MOV R0, UR4 ;  /* 0x0000000400007c02 */ /* 0x010fce0008000f00 */
.L_x_165:
[----:B-1----:R1:W2:Y:S02]  /*90c0*/  SYNCS.PHASECHK.TRANS64.TRYWAIT P0, [R0+URZ], R3 ;  /* 0x00000003000075a7 */ /* 0x0022a400080011ff */
[----:B--2---:R-:W-:Y:S05]  /*90d0*/  @!P0 NANOSLEEP.SYNCS 0x989680 ;  /* 0x009896800000895d */ /* 0x004fea0003900000 */
[----:B------:R-:W2:Y:S02]  /*90e0*/  @!P0 SYNCS.PHASECHK.TRANS64 P0, [R0+URZ], R3 ;  /* 0x00000003000085a7 */ /* 0x000ea400080010ff */
[----:B--2---:R-:W-:Y:S05]  /*90f0*/  @!P0 BRA `(.L_x_165) ;  /* 0xfffffffc00f08947 */ /* 0x004fea000383ffff */
[----:B------:R-:W-:Y:S05]  /*9100*/  BRA `(.L_x_166) ;  /* 0xffffff9c00187947 */ /* 0x000fea000383ffff */
.L_x_52:
[----:B--2---:R2:W3:Y:S02]  /*9110*/  SYNCS.PHASECHK.TRANS64.TRYWAIT P0, [R0+URZ+0x110], R5 ;  /* 0x00011005000075a7 */ /* 0x0044e400080011ff */
[----:B---3--:R-:W-:Y:S05]  /*9120*/  @!P0 NANOSLEEP.SYNCS 0x989680 ;  /* 0x009896800000895d */ /* 0x008fea0003900000 */
[----:B------:R-:W3:Y:S02]  /*9130*/  @!P0 SYNCS.PHASECHK.TRANS64 P0, [R0+URZ+0x110], R5 ;  /* 0x00011005000085a7 */ /* 0x000ee400080010ff */
[----:B---3--:R-:W-:Y:S05]  /*9140*/  @!P0 BRA `(.L_x_52) ;  /* 0xfffffffc00f08947 */ /* 0x008fea000383ffff */
[----:B------:R-:W-:Y:S05]  /*9150*/  BRA `(.L_x_167) ;  /* 0xffffff9c00787947 */ /* 0x000fea000383ffff */
.L_x_53:
[----:B------:R-:W-:-:S07]  /*9160*/  MOV R0, UR5 ;  /* 0x0000000500007c02 */ /* 0x000fce0008000f00 */
.L_x_168:
[----:B--2---:R2:W3:Y:S02]  /*9170*/  SYNCS.PHASECHK.TRANS64.TRYWAIT P0, [R0+URZ+0xc0], R7 ;  /* 0x0000c007000075a7 */ /* 0x0044e400080011ff */
[----:B---3--:R-:W-:Y:S05]  /*9180*/  @!P0 NANOSLEEP.SYNCS 0x989680 ;  /* 0x009896800000895d */ /* 0x008fea0003900000 */
[----:B------:R-:W3:Y:S02]  /*9190*/  @!P0 SYNCS.PHASECHK.TRANS64 P0, [R0+URZ+0xc0], R7 ;  /* 0x0000c007000085a7 */ /* 0x000ee400080010ff */
[----:B---3--:R-:W-:Y:S05]  /*91a0*/  @!P0 BRA `(.L_x_168) ;  /* 0xfffffffc00f08947 */ /* 0x008fea000383ffff */
[----:B------:R-:W-:Y:S05]  /*91b0*/  BRA `(.L_x_169) ;  /* 0xffffff9c00887947 */ /* 0x000fea000383ffff */
.L_x_54:
[----:B--2---:R2:W3:Y:S02]  /*91c0*/  SYNCS.PHASECHK.TRANS64.TRYWAIT P1, [R0+URZ+0xb0], R5 ;  /* 0x0000b005000075a7 */ /* 0x0044e400080211ff */
[----:B---3--:R-:W-:Y:S05]  /*91d0*/  @!P1 NANOSLEEP.SYNCS 0x989680 ;  /* 0x009896800000995d */ /* 0x008fea0003900000 */
[----:B------:R-:W3:Y:S02]  /*91e0*/  @!P1 SYNCS.PHASECHK.TRANS64 P1, [R0+URZ+0xb0], R5 ;  /* 0x0000b005000095a7 */ /* 0x000ee400080210ff */
[----:B---3--:R-:W-:Y:S05]  /*91f0*/  @!P1 BRA `(.L_x_54) ;  /* 0xfffffffc00f09947 */ /* 0x008fea000383ffff */
[----:B------:R-:W-:Y:S05]  /*9200*/  BRA `(.L_x_170) ;  /* 0xffffff9c00b87947 */ /* 0x000fea000383ffff */
.L_x_57:
[----:B------:R-:W-:-:S07]  /*9210*/  MOV R0, UR5 ;  /* 0x0000000500007c02 */ /* 0x000fce0008000f00 */
.L_x_171:
[----:B--2---:R2:W3:Y:S02]  /*9220*/  SYNCS.PHASECHK.TRANS64.TRYWAIT P0, [R0+URZ+0xc0], R3 ;  /* 0x0000c003000075a7 */ /* 0x0044e400080011ff */
[----:B---3--:R-:W-:Y:S05]  /*9230*/  @!P0 NANOSLEEP.SYNCS 0x989680 ;  /* 0x009896800000895d */ /* 0x008fea0003900000 */
[----:B------:R-:W3:Y:S02]  /*9240*/  @!P0 SYNCS.PHASECHK.TRANS64 P0, [R0+URZ+0xc0], R3 ;  /* 0x0000c003000085a7 */ /* 0x000ee400080010ff */
[----:B---3--:R-:W-:Y:S05]  /*9250*/  @!P0 BRA `(.L_x_171) ;  /* 0xfffffffc00f08947 */ /* 0x008fea000383ffff */
[----:B------:R-:W-:Y:S05]  /*9260*/  BRA `(.L_x_56) ;  /* 0xffffffa0000c7947 */ /* 0x000fea000383ffff */
.L_x_66:
[----:B--2---:R-:W-:-:S04]  /*9270*/  MOV R4, UR4 ;  /* 0x0000000400047c02 */ /* 0x004fc80008000f00 */
[----:B------:R2:W3:Y:S03]  /*9280*/  SYNCS.PHASECHK.TRANS64.TRYWAIT P0, [R4+URZ+0x8], R5 ;  /* 0x00000805040075a7 */ /* 0x0004e600080011ff */
[----:B---3--:R-:W-:Y:S05]  /*9290*/  @!P0 NANOSLEEP.SYNCS 0x989680 ;  /* 0x009896800000895d */ /* 0x008fea0003900000 */
[----:B------:R-:W3:Y:S02]  /*92a0*/  @!P0 SYNCS.PHASECHK.TRANS64 P0, [R4+URZ+0x8], R5 ;  /* 0x00000805040085a7 */ /* 0x000ee400080010ff */
[----:B---3--:R-:W-:Y:S05]  /*92b0*/  @!P0 BRA `(.L_x_66) ;  /* 0xfffffffc00ec8947 */ /* 0x008fea000383ffff */
[----:B------:R-:W-:Y:S05]  /*92c0*/  BRA `(.L_x_65) ;  /* 0xffffffa000c07947 */ /* 0x000fea000383ffff */
.L_x_68:
[----:B------:R-:W-:Y:S01]  /*92d0*/  BSSY B0, `(.L_x_172) ;  /* 0x0000006000007945 */ /* 0x000fe20003800000 */
[----:B------:R-:W-:-:S07]  /*92e0*/  MOV R15, 0xffffffff ;  /* 0xffffffff000f7802 */ /* 0x000fce0000000f00 */
[----:B-12--5:R-:W-:Y:S05]  /*92f0*/  WARPSYNC.COLLECTIVE R15, `(.L_x_173) ;  /* 0x000000000f0c7348 */ /* 0x026fea0003c00000 */
[----:B------:R-:W-:Y:S02]  /*9300*/  ELECT P6, UR79, PT ;  /* 0x00000000004f782f */ /* 0x000fe400038c0000 */
[----:B------:R-:W-:Y:S01]  /*9310*/  MOV R14, UR79 ;  /* 0x0000004f000e7c02 */ /* 0x000fe20008000f00 */
[----:B-12--5:R-:W-:Y:S10]  /*9320*/  ENDCOLLECTIVE ;  /* 0x000000000000791b */ /* 0x026ff40003800000 */
.L_x_173:
[----:B------:R-:W-:Y:S05]  /*9330*/  BSYNC B0 ;  /* 0x0000000000007941 */ /* 0x000fea0003800000 */
.L_x_172:
[----:B------:R-:W-:Y:S05]  /*9340*/  BRA `(.L_x_174) ;  /* 0xffffffa000f07947 */ /* 0x000fea000383ffff */
.L_x_70:
[----:B--2---:R-:W-:-:S04]  /*9350*/  MOV R2, UR4 ;  /* 0x0000000400027c02 */ /* 0x004fc80008000f00 */
[----:B------:R2:W3:Y:S03]  /*9360*/  SYNCS.PHASECHK.TRANS64.TRYWAIT P0, [R2+URZ+0x8], R3 ;  /* 0x00000803020075a7 */ /* 0x0004e600080011ff */
[----:B---3--:R-:W-:Y:S05]  /*9370*/  @!P0 NANOSLEEP.SYNCS 0x989680 ;  /* 0x009896800000895d */ /* 0x008fea0003900000 */
[----:B------:R-:W3:Y:S02]  /*9380*/  @!P0 SYNCS.PHASECHK.TRANS64 P0, [R2+URZ+0x8], R3 ;  /* 0x00000803020085a7 */ /* 0x000ee400080010ff */
[----:B---3--:R-:W-:Y:S05]  /*9390*/  @!P0 BRA `(.L_x_70) ;  /* 0xfffffffc00ec8947 */ /* 0x008fea000383ffff */
[----:B------:R-:W-:Y:S05]  /*93a0*/  BRA `(.L_x_69) ;  /* 0xffffffa000f47947 */ /* 0x000fea000383ffff */
.L_x_71:
[----:B-1----:R1:W2:Y:S02]  /*93b0*/  SYNCS.PHASECHK.TRANS64.TRYWAIT P0, [R0+URZ+0xb0], R5 ;  /* 0x0000b005000075a7 */ /* 0x0022a400080011ff */
[----:B--2---:R-:W-:Y:S05]  /*93c0*/  @!P0 NANOSLEEP.SYNCS 0x989680 ;  /* 0x009896800000895d */ /* 0x004fea0003900000 */
[----:B------:R-:W2:Y:S02]  /*93d0*/  @!P0 SYNCS.PHASECHK.TRANS64 P0, [R0+URZ+0xb0], R5 ;  /* 0x0000b005000085a7 */ /* 0x000ea400080010ff */
[----:B--2---:R-:W-:Y:S05]  /*93e0*/  @!P0 BRA `(.L_x_71) ;  /* 0xfffffffc00f08947 */ /* 0x004fea000383ffff */
[----:B------:R-:W-:Y:S05]  /*93f0*/  BRA `(.L_x_175) ;  /* 0xffffffa400d87947 */ /* 0x000fea000383ffff */
.L_x_73:
[----:B------:R-:W-:-:S07]  /*9400*/  MOV R0, UR7 ;  /* 0x0000000700007c02 */ /* 0x000fce0008000f00 */
.L_x_176:
[----:B-1----:R1:W2:Y:S02]  /*9410*/  SYNCS.PHASECHK.TRANS64.TRYWAIT P0, [R0+URZ+0xf0], R5 ;  /* 0x0000f005000075a7 */ /* 0x0022a400080011ff */
[----:B--2---:R-:W-:Y:S05]  /*9420*/  @!P0 NANOSLEEP.SYNCS 0x989680 ;  /* 0x009896800000895d */ /* 0x004fea0003900000 */
[----:B------:R-:W2:Y:S02]  /*9430*/  @!P0 SYNCS.PHASECHK.TRANS64 P0, [R0+URZ+0xf0], R5 ;  /* 0x0000f005000085a7 */ /* 0x000ea400080010ff */
[----:B--2---:R-:W-:Y:S05]  /*9440*/  @!P0 BRA `(.L_x_176) ;  /* 0xfffffffc00f08947 */ /* 0x004fea000383ffff */
[----:B------:R-:W-:Y:S05]  /*9450*/  BRA `(.L_x_177) ;  /* 0xffffffa800247947 */ /* 0x000fea000383ffff */
.L_x_76:
[----:B------:R-:W-:Y:S07]  /*9460*/  MOV R0, UR6 ;  /* 0x0000000600007c02 */ /* 0x000fee0008000f00 */
.L_x_178:
[----:B-1----:R1:W2:Y:S02]  /*9470*/  SYNCS.PHASECHK.TRANS64.TRYWAIT P0, [R0+URZ], R5 ;  /* 0x00000005000075a7 */ /* 0x0022a400080011ff */
[----:B--2---:R-:W-:Y:S05]  /*9480*/  @!P0 NANOSLEEP.SYNCS 0x989680 ;  /* 0x009896800000895d */ /* 0x004fea0003900000 */
[----:B------:R-:W2:Y:S02]  /*9490*/  @!P0 SYNCS.PHASECHK.TRANS64 P0, [R0+URZ], R5 ;  /* 0x00000005000085a7 */ /* 0x000ea400080010ff */
[----:B--2---:R-:W-:Y:S05]  /*94a0*/  @!P0 BRA `(.L_x_178) ;  /* 0xfffffffc00f08947 */ /* 0x004fea000383ffff */
[----:B------:R-:W-:Y:S05]  /*94b0*/  BRA `(.L_x_75) ;  /* 0xffffffa800387947 */ /* 0x000fea000383ffff */
.L_x_80:
[----:B-1----:R-:W-:-:S07]  /*94c0*/  MOV R0, UR7 ;  /* 0x0000000700007c02 */ /* 0x002fce0008000f00 */
.L_x_179:
[----:B-1----:R1:W2:Y:S02]  /*94d0*/  SYNCS.PHASECHK.TRANS64.TRYWAIT P0, [R0+URZ], R3 ;  /* 0x00000003000075a7 */ /* 0x0022a400080011ff */
[----:B--2---:R-:W-:Y:S05]  /*94e0*/  @!P0 NANOSLEEP.SYNCS 0x989680 ;  /* 0x009896800000895d */ /* 0x004fea0003900000 */
[----:B------:R-:W2:Y:S02]  /*94f0*/  @!P0 SYNCS.PHASECHK.TRANS64 P0, [R0+URZ], R3 ;  /* 0x00000003000085a7 */ /* 0x000ea400080010ff */
[----:B--2---:R-:W-:Y:S05]  /*9500*/  @!P0 BRA `(.L_x_179) ;  /* 0xfffffffc00f08947 */ /* 0x004fea000383ffff */
[----:B------:R-:W-:Y:S05]  /*9510*/  BRA `(.L_x_180) ;  /* 0xffffffac002c7947 */ /* 0x000fea000383ffff */
.L_x_81:
[----:B------:R-:W-:-:S07]  /*9520*/  MOV R0, UR7 ;  /* 0x0000000700007c02 */ /* 0x000fce0008000f00 */
.L_x_181:
[----:B-1----:R1:W2:Y:S02]  /*9530*/  SYNCS.PHASECHK.TRANS64.TRYWAIT P0, [R0+URZ], R3 ;  /* 0x00000003000075a7 */ /* 0x0022a400080011ff */
[----:B--2---:R-:W-:Y:S05]  /*9540*/  @!P0 NANOSLEEP.SYNCS 0x989680 ;  /* 0x009896800000895d */ /* 0x004fea0003900000 */
[----:B------:R-:W2:Y:S02]  /*9550*/  @!P0 SYNCS.PHASECHK.TRANS64 P0, [R0+URZ], R3 ;  /* 0x00000003000085a7 */ /* 0x000ea400080010ff */
[----:B--2---:R-:W-:Y:S05]  /*9560*/  @!P0 BRA `(.L_x_181) ;  /* 0xfffffffc00f08947 */ /* 0x004fea000383ffff */
[----:B------:R-:W-:Y:S05]  /*9570*/  BRA `(.L_x_182) ;  /* 0xffffffac00387947 */ /* 0x000fea000383ffff */
.L_x_82:
[----:B------:R-:W-:-:S07]  /*9580*/  MOV R0, UR7 ;  /* 0x0000000700007c02 */ /* 0x000fce0008000f00 */
.L_x_183:
[----:B-1----:R1:W2:Y:S02]  /*9590*/  SYNCS.PHASECHK.TRANS64.TRYWAIT P0, [R0+URZ], R3 ;  /* 0x00000003000075a7 */ /* 0x0022a400080011ff */
[----:B--2---:R-:W-:Y:S05]  /*95a0*/  @!P0 NANOSLEEP.SYNCS 0x989680 ;  /* 0x009896800000895d */ /* 0x004fea0003900000 */
[----:B------:R-:W2:Y:S02]  /*95b0*/  @!P0 SYNCS.PHASECHK.TRANS64 P0, [R0+URZ], R3 ;  /* 0x00000003000085a7 */ /* 0x000ea400080010ff */
[----:B--2---:R-:W-:Y:S05]  /*95c0*/  @!P0 BRA `(.L_x_183) ;  /* 0xfffffffc00f08947 */ /* 0x004fea000383ffff */
[----:B------:R-:W-:Y:S05]  /*95d0*/  BRA `(.L_x_184) ;  /* 0xffffffac00447947 */ /* 0x000fea000383ffff */
.L_x_85:
[----:B------:R-:W-:-:S07]  /*95e0*/  MOV R0, UR5 ;  /* 0x0000000500007c02 */ /* 0x000fce0008000f00 */
.L_x_185:
[----:B-1----:R1:W2:Y:S02]  /*95f0*/  SYNCS.PHASECHK.TRANS64.TRYWAIT P1, [R0+URZ+0x130], R3 ;  /* 0x00013003000075a7 */ /* 0x0022a400080211ff */
[----:B--2---:R-:W-:Y:S05]  /*9600*/  @!P1 NANOSLEEP.SYNCS 0x989680 ;  /* 0x009896800000995d */ /* 0x004fea0003900000 */
[----:B------:R-:W2:Y:S02]  /*9610*/  @!P1 SYNCS.PHASECHK.TRANS64 P1, [R0+URZ+0x130], R3 ;  /* 0x00013003000095a7 */ /* 0x000ea400080210ff */
[----:B--2---:R-:W-:Y:S05]  /*9620*/  @!P1 BRA `(.L_x_185) ;  /* 0xfffffffc00f09947 */ /* 0x004fea000383ffff */
[----:B------:R-:W-:Y:S05]  /*9630*/  BRA `(.L_x_186) ;  /* 0xffffffac00907947 */ /* 0x000fea000383ffff */
.L_x_90:
[----:B--2---:R2:W3:Y:S02]  /*9640*/  SYNCS.PHASECHK.TRANS64.TRYWAIT P0, [R0+URZ+0xb0], R3 ;  /* 0x0000b003000075a7 */ /* 0x0044e400080011ff */
[----:B---3--:R-:W-:Y:S05]  /*9650*/  @!P0 NANOSLEEP.SYNCS 0x989680 ;  /* 0x009896800000895d */ /* 0x008fea0003900000 */
[----:B------:R-:W3:Y:S02]  /*9660*/  @!P0 SYNCS.PHASECHK.TRANS64 P0, [R0+URZ+0xb0], R3 ;  /* 0x0000b003000085a7 */ /* 0x000ee400080010ff */
[----:B---3--:R-:W-:Y:S05]  /*9670*/  @!P0 BRA `(.L_x_90) ;  /* 0xfffffffc00f08947 */ /* 0x008fea000383ffff */
[----:B------:R-:W-:Y:S05]  /*9680*/  BRA `(.L_x_187) ;  /* 0xffffffb000947947 */ /* 0x000fea000383ffff */
.L_x_93:
[----:B------:R-:W-:Y:S07]  /*9690*/  MOV R0, UR4 ;  /* 0x0000000400007c02 */ /* 0x000fee0008000f00 */
.L_x_188:
[----:B--2---:R2:W3:Y:S02]  /*96a0*/  SYNCS.PHASECHK.TRANS64.TRYWAIT P0, [R0+URZ+0xa8], R3 ;  /* 0x0000a803000075a7 */ /* 0x0044e400080011ff */
[----:B---3--:R-:W-:Y:S05]  /*96b0*/  @!P0 NANOSLEEP.SYNCS 0x989680 ;  /* 0x009896800000895d */ /* 0x008fea0003900000 */
[----:B------:R-:W3:Y:S02]  /*96c0*/  @!P0 SYNCS.PHASECHK.TRANS64 P0, [R0+URZ+0xa8], R3 ;  /* 0x0000a803000085a7 */ /* 0x000ee400080010ff */
[----:B---3--:R-:W-:Y:S05]  /*96d0*/  @!P0 BRA `(.L_x_188) ;  /* 0xfffffffc00f08947 */ /* 0x008fea000383ffff */
[----:B------:R-:W-:Y:S05]  /*96e0*/  BRA `(.L_x_92) ;  /* 0xffffffb400747947 */ /* 0x000fea000383ffff */
.L_x_96:
[----:B------:R-:W-:Y:S07]  /*96f0*/  MOV R3, UR4 ;  /* 0x0000000400037c02 */ /* 0x000fee0008000f00 */
.L_x_189:
[----:B-1----:R1:W2:Y:S02]  /*9700*/  SYNCS.PHASECHK.TRANS64.TRYWAIT P0, [R3+URZ+0x80], R12 ;  /* 0x0000800c030075a7 */ /* 0x0022a400080011ff */
[----:B--2---:R-:W-:Y:S05]  /*9710*/  @!P0 NANOSLEEP.SYNCS 0x989680 ;  /* 0x009896800000895d */ /* 0x004fea0003900000 */
[----:B------:R-:W2:Y:S02]  /*9720*/  @!P0 SYNCS.PHASECHK.TRANS64 P0, [R3+URZ+0x80], R12 ;  /* 0x0000800c030085a7 */ /* 0x000ea400080010ff */
[----:B--2---:R-:W-:Y:S05]  /*9730*/  @!P0 BRA `(.L_x_189) ;  /* 0xfffffffc00f08947 */ /* 0x004fea000383ffff */
[----:B------:R-:W-:Y:S05]  /*9740*/  BRA `(.L_x_190) ;  /* 0xffffffb400f07947 */ /* 0x000fea000383ffff */
.L_x_97:
[----:B-1----:R-:W-:Y:S07]  /*9750*/  MOV R3, UR4 ;  /* 0x0000000400037c02 */ /* 0x002fee0008000f00 */
.L_x_191:
[----:B-1----:R1:W2:Y:S02]  /*9760*/  SYNCS.PHASECHK.TRANS64.TRYWAIT P0, [R3+URZ+0x88], R12 ;  /* 0x0000880c030075a7 */ /* 0x0022a400080011ff */
[----:B--2---:R-:W-:Y:S05]  /*9770*/  @!P0 NANOSLEEP.SYNCS 0x989680 ;  /* 0x009896800000895d */ /* 0x004fea0003900000 */
[----:B------:R-:W2:Y:S02]  /*9780*/  @!P0 SYNCS.PHASECHK.TRANS64 P0, [R3+URZ+0x88], R12 ;  /* 0x0000880c030085a7 */ /* 0x000ea400080010ff */
[----:B--2---:R-:W-:Y:S05]  /*9790*/  @!P0 BRA `(.L_x_191) ;  /* 0xfffffffc00f08947 */ /* 0x004fea000383ffff */
[----:B------:R-:W-:Y:S05]  /*97a0*/  BRA `(.L_x_192) ;  /* 0xffffffb8004c7947 */ /* 0x000fea000383ffff */
.L_x_98:
[----:B-1----:R-:W-:Y:S07]  /*97b0*/  MOV R3, UR4 ;  /* 0x0000000400037c02 */ /* 0x002fee0008000f00 */
.L_x_193:
[----:B-1----:R1:W2:Y:S02]  /*97c0*/  SYNCS.PHASECHK.TRANS64.TRYWAIT P0, [R3+URZ+0x90], R12 ;  /* 0x0000900c030075a7 */ /* 0x0022a400080011ff */
[----:B--2---:R-:W-:Y:S05]  /*97d0*/  @!P0 NANOSLEEP.SYNCS 0x989680 ;  /* 0x009896800000895d */ /* 0x004fea0003900000 */
[----:B------:R-:W2:Y:S02]  /*97e0*/  @!P0 SYNCS.PHASECHK.TRANS64 P0, [R3+URZ+0x90], R12 ;  /* 0x0000900c030085a7 */ /* 0x000ea400080010ff */
[----:B--2---:R-:W-:Y:S05]  /*97f0*/  @!P0 BRA `(.L_x_193) ;  /* 0xfffffffc00f08947 */ /* 0x004fea000383ffff */
[----:B------:R-:W-:Y:S05]  /*9800*/  BRA `(.L_x_194) ;  /* 0xffffffb800a87947 */ /* 0x000fea000383ffff */
.L_x_99:
[----:B------:R-:W-:Y:S07]  /*9810*/  MOV R3, UR4 ;  /* 0x0000000400037c02 */ /* 0x000fee0008000f00 */
.L_x_195:
[----:B-1----:R1:W2:Y:S02]  /*9820*/  SYNCS.PHASECHK.TRANS64.TRYWAIT P0, [R3+URZ+0x98], R12 ;  /* 0x0000980c030075a7 */ /* 0x0022a400080011ff */
[----:B--2---:R-:W-:Y:S05]  /*9830*/  @!P0 NANOSLEEP.SYNCS 0x989680 ;  /* 0x009896800000895d */ /* 0x004fea0003900000 */
[----:B------:R-:W2:Y:S02]  /*9840*/  @!P0 SYNCS.PHASECHK.TRANS64 P0, [R3+URZ+0x98], R12 ;  /* 0x0000980c030085a7 */ /* 0x000ea400080010ff */
[----:B--2---:R-:W-:Y:S05]  /*9850*/  @!P0 BRA `(.L_x_195) ;  /* 0xfffffffc00f08947 */ /* 0x004fea000383ffff */
[----:B------:R-:W-:Y:S05]  /*9860*/  BRA `(.L_x_196) ;  /* 0xffffffbc00487947 */ /* 0x000fea000383ffff */
.L_x_101:
[----:B------:R-:W-:-:S07]  /*9870*/  MOV R0, UR4 ;  /* 0x0000000400007c02 */ /* 0x000fce0008000f00 */
.L_x_197:
[----:B-1----:R1:W3:Y:S02]  /*9880*/  SYNCS.PHASECHK.TRANS64.TRYWAIT P0, [R0+URZ+0x80], R3 ;  /* 0x00008003000075a7 */ /* 0x0022e400080011ff */
[----:B---3--:R-:W-:Y:S05]  /*9890*/  @!P0 NANOSLEEP.SYNCS 0x989680 ;  /* 0x009896800000895d */ /* 0x008fea0003900000 */
[----:B------:R-:W3:Y:S02]  /*98a0*/  @!P0 SYNCS.PHASECHK.TRANS64 P0, [R0+URZ+0x80], R3 ;  /* 0x00008003000085a7 */ /* 0x000ee400080010ff */
[----:B---3--:R-:W-:Y:S05]  /*98b0*/  @!P0 BRA `(.L_x_197) ;  /* 0xfffffffc00f08947 */ /* 0x008fea000383ffff */
[----:B------:R-:W-:Y:S05]  /*98c0*/  BRA `(.L_x_198) ;  /* 0xffffffbc00d07947 */ /* 0x000fea000383ffff */
.L_x_102:
[----:B-1----:R-:W-:-:S07]  /*98d0*/  MOV R0, UR4 ;  /* 0x0000000400007c02 */ /* 0x002fce0008000f00 */
.L_x_199:
[----:B-1----:R1:W3:Y:S02]  /*98e0*/  SYNCS.PHASECHK.TRANS64.TRYWAIT P0, [R0+URZ+0x88], R3 ;  /* 0x00008803000075a7 */ /* 0x0022e400080011ff */
[----:B---3--:R-:W-:Y:S05]  /*98f0*/  @!P0 NANOSLEEP.SYNCS 0x989680 ;  /* 0x009896800000895d */ /* 0x008fea0003900000 */
[----:B------:R-:W3:Y:S02]  /*9900*/  @!P0 SYNCS.PHASECHK.TRANS64 P0, [R0+URZ+0x88], R3 ;  /* 0x00008803000085a7 */ /* 0x000ee400080010ff */
[----:B---3--:R-:W-:Y:S05]  /*9910*/  @!P0 BRA `(.L_x_199) ;  /* 0xfffffffc00f08947 */ /* 0x008fea000383ffff */
[----:B------:R-:W-:Y:S05]  /*9920*/  BRA `(.L_x_200) ;  /* 0xffffffbc00c07947 */ /* 0x000fea000383ffff */
.L_x_103:
[----:B-1----:R-:W-:-:S07]  /*9930*/  MOV R0, UR4 ;  /* 0x0000000400007c02 */ /* 0x002fce0008000f00 */
.L_x_201:
[----:B-1----:R1:W3:Y:S02]  /*9940*/  SYNCS.PHASECHK.TRANS64.TRYWAIT P0, [R0+URZ+0x90], R3 ;  /* 0x00009003000075a7 */ /* 0x0022e400080011ff */
[----:B---3--:R-:W-:Y:S05]  /*9950*/  @!P0 NANOSLEEP.SYNCS 0x989680 ;  /* 0x009896800000895d */ /* 0x008fea0003900000 */
[----:B------:R-:W3:Y:S02]  /*9960*/  @!P0 SYNCS.PHASECHK.TRANS64 P0, [R0+URZ+0x90], R3 ;  /* 0x00009003000085a7 */ /* 0x000ee400080010ff */
[----:B---3--:R-:W-:Y:S05]  /*9970*/  @!P0 BRA `(.L_x_201) ;  /* 0xfffffffc00f08947 */ /* 0x008fea000383ffff */
[----:B------:R-:W-:Y:S05]  /*9980*/  BRA `(.L_x_202) ;  /* 0xffffffbc00b07947 */ /* 0x000fea000383ffff */
.L_x_105:
[----:B--2---:R2:W3:Y:S02]  /*9990*/  SYNCS.PHASECHK.TRANS64.TRYWAIT P0, [R0+URZ+0xb0], R3 ;  /* 0x0000b003000075a7 */ /* 0x0044e400080011ff */
[----:B---3--:R-:W-:Y:S05]  /*99a0*/  @!P0 NANOSLEEP.SYNCS 0x989680 ;  /* 0x009896800000895d */ /* 0x008fea0003900000 */
[----:B------:R-:W3:Y:S02]  /*99b0*/  @!P0 SYNCS.PHASECHK.TRANS64 P0, [R0+URZ+0xb0], R3 ;  /* 0x0000b003000085a7 */ /* 0x000ee400080010ff */
[----:B---3--:R-:W-:Y:S05]  /*99c0*/  @!P0 BRA `(.L_x_105) ;  /* 0xfffffffc00f08947 */ /* 0x008fea000383ffff */
[----:B------:R-:W-:Y:S05]  /*99d0*/  BRA `(.L_x_203) ;  /* 0xffffffc000847947 */ /* 0x000fea000383ffff */
.L_x_116:
[----:B-1----:R-:W-:Y:S04]  /*99e0*/  MOV R0, UR44 ;  /* 0x0000002c00007c02 */ /* 0x002fe80008000f00 */
[----:B------:R1:W2:Y:S03]  /*99f0*/  SYNCS.PHASECHK.TRANS64.TRYWAIT P1, [R0+URZ+0x60], R5 ;  /* 0x00006005000075a7 */ /* 0x0002a600080211ff */
[----:B--2---:R-:W-:Y:S05]  /*9a00*/  @!P1 NANOSLEEP.SYNCS 0x989680 ;  /* 0x009896800000995d */ /* 0x004fea0003900000 */
[----:B------:R-:W2:Y:S02]  /*9a10*/  @!P1 SYNCS.PHASECHK.TRANS64 P1, [R0+URZ+0x60], R5 ;  /* 0x00006005000095a7 */ /* 0x000ea400080210ff */
[----:B--2---:R-:W-:Y:S05]  /*9a20*/  @!P1 BRA `(.L_x_116) ;  /* 0xfffffffc00ec9947 */ /* 0x004fea000383ffff */
[----:B------:R-:W-:Y:S05]  /*9a30*/  BRA `(.L_x_115) ;  /* 0xffffffcc007c7947 */ /* 0x000fea000383ffff */
.L_x_118:
[----:B-1----:R1:W4:Y:S02]  /*9a40*/  SYNCS.PHASECHK.TRANS64.TRYWAIT P0, [R78+URZ+0xd0], R3 ;  /* 0x0000d0034e0075a7 */ /* 0x00232400080011ff */
[----:B----4-:R-:W-:Y:S05]  /*9a50*/  @!P0 NANOSLEEP.SYNCS 0x989680 ;  /* 0x009896800000895d */ /* 0x010fea0003900000 */
[----:B------:R-:W4:Y:S02]  /*9a60*/  @!P0 SYNCS.PHASECHK.TRANS64 P0, [R78+URZ+0xd0], R3 ;  /* 0x0000d0034e0085a7 */ /* 0x000f2400080010ff */
[----:B----4-:R-:W-:Y:S05]  /*9a70*/  @!P0 BRA `(.L_x_118) ;  /* 0xfffffffc00f08947 */ /* 0x010fea000383ffff */
[----:B------:R-:W-:Y:S05]  /*9a80*/  BRA `(.L_x_117) ;  /* 0xffffffcc009c7947 */ /* 0x000fea000383ffff */
.L_x_127:
[----:B--2---:R2:W3:Y:S02]  /*9a90*/  SYNCS.PHASECHK.TRANS64.TRYWAIT P0, [R3+URZ+0x60], R0 ;  /* 0x00006000030075a7 */ /* 0x0044e400080011ff */
[----:B---3--:R-:W-:Y:S05]  /*9aa0*/  @!P0 NANOSLEEP.SYNCS 0x989680 ;  /* 0x009896800000895d */ /* 0x008fea0003900000 */
[----:B------:R-:W3:Y:S02]  /*9ab0*/  @!P0 SYNCS.PHASECHK.TRANS64 P0, [R3+URZ+0x60], R0 ;  /* 0x00006000030085a7 */ /* 0x000ee400080010ff */
[----:B---3--:R-:W-:Y:S05]  /*9ac0*/  @!P0 BRA `(.L_x_127) ;  /* 0xfffffffc00f08947 */ /* 0x008fea000383ffff */
[----:B------:R-:W-:Y:S05]  /*9ad0*/  BRA `(.L_x_126) ;  /* 0xffffffd400a87947 */ /* 0x000fea000383ffff */
.L_x_135:
[----:B--2---:R2:W3:Y:S02]  /*9ae0*/  SYNCS.PHASECHK.TRANS64.TRYWAIT P0, [R87+URZ+0x60], R4 ;  /* 0x00006004570075a7 */ /* 0x0044e400080011ff */
[----:B---3--:R-:W-:Y:S05]  /*9af0*/  @!P0 NANOSLEEP.SYNCS 0x989680 ;  /* 0x009896800000895d */ /* 0x008fea0003900000 */
[----:B------:R-:W3:Y:S02]  /*9b00*/  @!P0 SYNCS.PHASECHK.TRANS64 P0, [R87+URZ+0x60], R4 ;  /* 0x00006004570085a7 */ /* 0x000ee400080010ff */
[----:B---3--:R-:W-:Y:S05]  /*9b10*/  @!P0 BRA `(.L_x_135) ;  /* 0xfffffffc00f08947 */ /* 0x008fea000383ffff */
[----:B------:R-:W-:Y:S05]  /*9b20*/  BRA `(.L_x_134) ;  /* 0xffffffdc00c47947 */ /* 0x000fea000383ffff */
.L_x_143:
[----:B--2---:R2:W3:Y:S02]  /*9b30*/  SYNCS.PHASECHK.TRANS64.TRYWAIT P0, [R92+URZ+0x60], R3 ;  /* 0x000060035c0075a7 */ /* 0x0044e400080011ff */
[----:B---3--:R-:W-:Y:S05]  /*9b40*/  @!P0 NANOSLEEP.SYNCS 0x989680 ;  /* 0x009896800000895d */ /* 0x008fea0003900000 */
[----:B------:R-:W3:Y:S02]  /*9b50*/  @!P0 SYNCS.PHASECHK.TRANS64 P0, [R92+URZ+0x60], R3 ;  /* 0x000060035c0085a7 */ /* 0x000ee400080010ff */
[----:B---3--:R-:W-:Y:S05]  /*9b60*/  @!P0 BRA `(.L_x_143) ;  /* 0xfffffffc00f08947 */ /* 0x008fea000383ffff */
[----:B------:R-:W-:Y:S05]  /*9b70*/  BRA `(.L_x_142) ;  /* 0xffffffe400e07947 */ /* 0x000fea000383ffff */
        .weak           $__internal_0_$__cuda_sm10x_tcgen05_guardrail_trap_col_being_dealloced_not_returned_by_alloc
        .type           $__internal_0_$__cuda_sm10x_tcgen05_guardrail_trap_col_being_dealloced_not_returned_by_alloc,@function
        .size           $__internal_0_$__cuda_sm10x_tcgen05_guardrail_trap_col_being_dealloced_not_returned_by_alloc,($__internal_1_$__cuda_sm10x_tcgen05_guardrail_trap_phase_invalid_during_alloc - $__internal_0_$__cuda_sm10x_tcgen05_guardrail_trap_col_being_dealloced_not_returned_by_alloc)
$__internal_0_$__cuda_sm10x_tcgen05_guardrail_trap_col_being_dealloced_not_returned_by_alloc:
[----:B------:R-:W-:Y:S05]  /*9b80*/  BPT.TRAP 0x1 ;  /* 0x000000040000795c */ /* 0x000fea0000300000 */
[----:B------:R-:W-:-:S04]  /*9b90*/  HFMA2 R3, -RZ, RZ, 0, 0 ;  /* 0x00000000ff037431 */ /* 0x000fc800000001ff */
[----:B------:R-:W-:Y:S05]  /*9ba0*/  RET.REL.NODEC R2 `(_ZN7cutlass13device_kernelINS_4gemm6kernel13GemmUniversalIN4cute5tupleIJiiiiEEENS1_10collective13CollectiveMmaINS1_35MainloopSm100TmaUmmaWarpSpecializedILi6ELi2ELi4ENS5_IJNS4_1CILi4EEESB_NSA_ILi1EEEEEEEENS5_IJNSA_ILi128EEESF_NSA_ILi64EEEEEENS_6half_tENS5_IJSC_llEEESI_SJ_NS4_8TiledMMAINS4_8MMA_AtomIJNS4_26SM100_MMA_F16BF16_2x1SM_SSISI_SI_fLi128ELi128ELNS4_4UMMA5MajorE1ELSO_1ELNSN_7ScaleInE0ELSP_0EEEEEENS4_6LayoutINS5_IJSC_SC_SC_EEENS5_IJNSA_ILi0EEESU_SU_EEEEENS5_IJNS4_10UnderscoreESX_SX_EEEEENS4_28SM100_TMA_2SM_LOAD_MULTICASTENS4_14ComposedLayoutINS4_7SwizzleILi3ELi4ELi3EEENS4_18smem_ptr_flag_bitsILi16EEENSS_INS5_IJSG_NSA_ILi8EEEEEENS5_IJSC_SG_EEEEEEEvNS4_8identityES10_S1A_vS1B_EENS_8epilogue10collective18CollectiveEpilogueINS1D_23Sm100TmaWarpSpecializedILi4ELi2ELi16ELb1ELb0EEEJNS5_IJSG_SF_SG_EEENS5_IJNSS_ISG_SC_EENSS_INS5_IJNSA_ILi16EEENSA_ILi2EEEEEES18_EEEEESI_NS5_IJlSC_lEEESI_S1P_NS1D_6fusion15FusionCallbacksIS1H_NS1Q_17LinearCombinationISI_fSI_fLNS_15FloatRoundStyleE2EEES1I_S1O_JEEENS4_5SM1004TMEM4LOAD26SM100_TMEM_LOAD_32dp32b16xENS4_13SM90_TMA_LOADENS11_INS12_ILi1ELi4ELi3EEES15_NSS_INS5_IJS16_S1K_EEENS5_IJS1K_SC_EEEEEEENS4_39AutoVectorizingCopyWithAssumedAlignmentILi128EEENS4_14SM90_TMA_STOREES25_S27_S27_EEEvvEEEEvNT_6ParamsE) ;  /* 0xffffff6402147950 */ /* 0x000fea0003c3ffff */
        .weak           $__internal_1_$__cuda_sm10x_tcgen05_guardrail_trap_phase_invalid_during_alloc
        .type           $__internal_1_$__cuda_sm10x_tcgen05_guardrail_trap_phase_invalid_during_alloc,@function
        .size           $__internal_1_$__cuda_sm10x_tcgen05_guardrail_trap_phase_invalid_during_alloc,($__internal_2_$__cuda_sm10x_tcgen05_guardrail_trap_unallocated_columns_being_dealloced - $__internal_1_$__cuda_sm10x_tcgen05_guardrail_trap_phase_invalid_during_alloc)
$__internal_1_$__cuda_sm10x_tcgen05_guardrail_trap_phase_invalid_during_alloc:
[----:B------:R-:W-:Y:S05]  /*9bb0*/  BPT.TRAP 0x1 ;  /* 0x000000040000795c */ /* 0x000fea0000300000 */
[----:B------:R-:W-:-:S04]  /*9bc0*/  MOV R3, 0x0 ;  /* 0x0000000000037802 */ /* 0x000fc80000000f00 */
[----:B------:R-:W-:Y:S05]  /*9bd0*/  RET.REL.NODEC R2 `(_ZN7cutlass13device_kernelINS_4gemm6kernel13GemmUniversalIN4cute5tupleIJiiiiEEENS1_10collective13CollectiveMmaINS1_35MainloopSm100TmaUmmaWarpSpecializedILi6ELi2ELi4ENS5_IJNS4_1CILi4EEESB_NSA_ILi1EEEEEEEENS5_IJNSA_ILi128EEESF_NSA_ILi64EEEEEENS_6half_tENS5_IJSC_llEEESI_SJ_NS4_8TiledMMAINS4_8MMA_AtomIJNS4_26SM100_MMA_F16BF16_2x1SM_SSISI_SI_fLi128ELi128ELNS4_4UMMA5MajorE1ELSO_1ELNSN_7ScaleInE0ELSP_0EEEEEENS4_6LayoutINS5_IJSC_SC_SC_EEENS5_IJNSA_ILi0EEESU_SU_EEEEENS5_IJNS4_10UnderscoreESX_SX_EEEEENS4_28SM100_TMA_2SM_LOAD_MULTICASTENS4_14ComposedLayoutINS4_7SwizzleILi3ELi4ELi3EEENS4_18smem_ptr_flag_bitsILi16EEENSS_INS5_IJSG_NSA_ILi8EEEEEENS5_IJSC_SG_EEEEEEEvNS4_8identityES10_S1A_vS1B_EENS_8epilogue10collective18CollectiveEpilogueINS1D_23Sm100TmaWarpSpecializedILi4ELi2ELi16ELb1ELb0EEEJNS5_IJSG_SF_SG_EEENS5_IJNSS_ISG_SC_EENSS_INS5_IJNSA_ILi16EEENSA_ILi2EEEEEES18_EEEEESI_NS5_IJlSC_lEEESI_S1P_NS1D_6fusion15FusionCallbacksIS1H_NS1Q_17LinearCombinationISI_fSI_fLNS_15FloatRoundStyleE2EEES1I_S1O_JEEENS4_5SM1004TMEM4LOAD26SM100_TMEM_LOAD_32dp32b16xENS4_13SM90_TMA_LOADENS11_INS12_ILi1ELi4ELi3EEES15_NSS_INS5_IJS16_S1K_EEENS5_IJS1K_SC_EEEEEEENS4_39AutoVectorizingCopyWithAssumedAlignmentILi128EEENS4_14SM90_TMA_STOREES25_S27_S27_EEEvvEEEEvNT_6ParamsE) ;  /* 0xffffff6402087950 */ /* 0x000fea0003c3ffff */
        .weak           $__internal_2_$__cuda_sm10x_tcgen05_guardrail_trap_unallocated_columns_being_dealloced
        .type           $__internal_2_$__cuda_sm10x_tcgen05_guardrail_trap_unallocated_columns_being_dealloced,@function
        .size           $__internal_2_$__cuda_sm10x_tcgen05_guardrail_trap_unallocated_columns_being_dealloced,(.L_x_205 - $__internal_2_$__cuda_sm10x_tcgen05_guardrail_trap_unallocated_columns_being_dealloced)
$__internal_2_$__cuda_sm10x_tcgen05_guardrail_trap_unallocated_columns_being_dealloced:
[----:B------:R-:W-:Y:S05]  /*9be0*/  BPT.TRAP 0x1 ;  /* 0x000000040000795c */ /* 0x000fea0000300000 */
[----:B------:R-:W-:-:S04]  /*9bf0*/  HFMA2 R3, -RZ, RZ, 0, 0 ;  /* 0x00000000ff037431 */ /* 0x000fc800000001ff */
[----:B------:R-:W-:Y:S05]  /*9c00*/  RET.REL.NODEC R2 `(_ZN7cutlass13device_kernelINS_4gemm6kernel13GemmUniversalIN4cute5tupleIJiiiiEEENS1_10collective13CollectiveMmaINS1_35MainloopSm100TmaUmmaWarpSpecializedILi6ELi2ELi4ENS5_IJNS4_1CILi4EEESB_NSA_ILi1EEEEEEEENS5_IJNSA_ILi128EEESF_NSA_ILi64EEEEEENS_6half_tENS5_IJSC_llEEESI_SJ_NS4_8TiledMMAINS4_8MMA_AtomIJNS4_26SM100_MMA_F16BF16_2x1SM_SSISI_SI_fLi128ELi128ELNS4_4UMMA5MajorE1ELSO_1ELNSN_7ScaleInE0ELSP_0EEEEEENS4_6LayoutINS5_IJSC_SC_SC_EEENS5_IJNSA_ILi0EEESU_SU_EEEEENS5_IJNS4_10UnderscoreESX_SX_EEEEENS4_28SM100_TMA_2SM_LOAD_MULTICASTENS4_14ComposedLayoutINS4_7SwizzleILi3ELi4ELi3EEENS4_18smem_ptr_flag_bitsILi16EEENSS_INS5_IJSG_NSA_ILi8EEEEEENS5_IJSC_SG_EEEEEEEvNS4_8identityES10_S1A_vS1B_EENS_8epilogue10collective18CollectiveEpilogueINS1D_23Sm100TmaWarpSpecializedILi4ELi2ELi16ELb1ELb0EEEJNS5_IJSG_SF_SG_EEENS5_IJNSS_ISG_SC_EENSS_INS5_IJNSA_ILi16EEENSA_ILi2EEEEEES18_EEEEESI_NS5_IJlSC_lEEESI_S1P_NS1D_6fusion15FusionCallbacksIS1H_NS1Q_17LinearCombinationISI_fSI_fLNS_15FloatRoundStyleE2EEES1I_S1O_JEEENS4_5SM1004TMEM4LOAD26SM100_TMEM_LOAD_32dp32b16xENS4_13SM90_TMA_LOADENS11_INS12_ILi1ELi4ELi3EEES15_NSS_INS5_IJS16_S1K_EEENS5_IJS1K_SC_EEEEEEENS4_39AutoVectorizingCopyWithAssumedAlignmentILi128EEENS4_14SM90_TMA_STOREES25_S27_S27_EEEvvEEEEvNT_6ParamsE) ;  /* 0xffffff6002fc7950 */ /* 0x000fea0003c3ffff */
.L_x_204:
[----:B------:R-:W-:-:S00]  /*9c10*/  BRA `(.L_x_204) ;  /* 0xfffffffc00fc7947 */ /* 0x000fc0000383ffff */
[----:B------:R-:W-:-:S00]  /*9c20*/  NOP ;  /* 0x0000000000007918 */ /* 0x000fc00000000000 */
        /* <DEDUP_REMOVED lines=13> */
.L_x_205:


//--------------------- .nv.global.init           --------------------------
	.section	.nv.global.init,"aw",@progbits
.nv.global.init:
	.type		$str$27,@object
	.size		$str$27,($str$28 - $str$27)
$str$27:
        /*0000*/ 	.byte	0x28, 0x61, 0x64, 0x64, 0x72, 0x65, 0x73, 0x73, 0x20, 0x26, 0x20, 0x6d, 0x61, 0x73, 0x6b, 0x29
        /*0010*/ 	.byte	0x20, 0x3d, 0x3d, 0x20, 0x30, 0x00
	.type		$str$28,@object
	.size		$str$28,($str$26 - $str$28)
$str$28:
        /*0016*/ 	.byte	0x2f, 0x74, 0x6d, 0x70, 0x2f, 0x63, 0x75, 0x74, 0x6c, 0x61, 0x73, 0x73, 0x5f, 0x73, 0x77, 0x65
        /*0026*/ 	.byte	0x65, 0x70, 0x5f, 0x73, 0x72, 0x63, 0x2f, 0x69, 0x6e, 0x63, 0x6c, 0x75, 0x64, 0x65, 0x2f, 0x63
        /*0036*/ 	.byte	0x75, 0x74, 0x65, 0x2f, 0x70, 0x6f, 0x69, 0x6e, 0x74, 0x65, 0x72, 0x5f, 0x66, 0x6c, 0x61, 0x67
        /*0046*/ 	.byte	0x67, 0x65, 0x64, 0x2e, 0x68, 0x70, 0x70, 0x00
	.type		$str$26,@object
	.size		$str$26,($str$25 - $str$26)
$str$26:
        /*004e*/ 	.byte	0x2f, 0x74, 0x6d, 0x70, 0x2f, 0x63, 0x75, 0x74, 0x6c, 0x61, 0x73, 0x73, 0x5f, 0x73, 0x77, 0x65
        /*005e*/ 	.byte	0x65, 0x70, 0x5f, 0x73, 0x72, 0x63, 0x2f, 0x69, 0x6e, 0x63, 0x6c, 0x75, 0x64, 0x65, 0x2f, 0x63
        /*006e*/ 	.byte	0x75, 0x74, 0x65, 0x2f, 0x61, 0x74, 0x6f, 0x6d, 0x2f, 0x63, 0x6f, 0x70, 0x79, 0x5f, 0x74, 0x72
        /*007e*/ 	.byte	0x61, 0x69, 0x74, 0x73, 0x5f, 0x73, 0x6d, 0x31, 0x30, 0x30, 0x2e, 0x68, 0x70, 0x70, 0x00
	.type		$str$25,@object
	.size		$str$25,(__unnamed_1 - $str$25)
$str$25:
        /*008d*/ 	.byte	0x28, 0x28, 0x75, 0x69, 0x6e, 0x74, 0x33, 0x32, 0x5f, 0x74, 0x28, 0x74, 0x68, 0x72, 0x65, 0x61
        /*009d*/ 	.byte	0x64, 0x49, 0x64, 0x78, 0x2e, 0x78, 0x29, 0x20, 0x2f, 0x20, 0x33, 0x32, 0x29, 0x20, 0x25, 0x20
        /*00ad*/ 	.byte	0x34, 0x29, 0x20, 0x3d, 0x3d, 0x20, 0x28, 0x28, 0x28, 0x74, 0x6d, 0x65, 0x6d, 0x5f, 0x61, 0x64
        /*00bd*/ 	.byte	0x64, 0x72, 0x20, 0x3e, 0x3e, 0x20, 0x31, 0x36, 0x29, 0x20, 0x2f, 0x20, 0x33, 0x32, 0x29, 0x20
        /*00cd*/ 	.byte	0x25, 0x20, 0x34, 0x29, 0x00
	.type		__unnamed_1,@object
	.size		__unnamed_1,(__unnamed_2 - __unnamed_1)
__unnamed_1:
        /*00d2*/ 	.byte	0x61, 0x75, 0x74, 0x6f, 0x20, 0x63, 0x75, 0x74, 0x65, 0x3a, 0x3a, 0x61, 0x73, 0x5f, 0x70, 0x6f
        /* <DEDUP_REMOVED lines=24> */
        /*0262*/ 	.byte	0x34, 0x38, 0x3e, 0x3e, 0x3e, 0x3e, 0x5d, 0x00
	.type		__unnamed_2,@object
	.size		__unnamed_2,(.L_2 - __unnamed_2)
__unnamed_2:
        /* <DEDUP_REMOVED lines=40> */
        /*04ea*/ 	.byte	0x3a, 0x3a, 0x43, 0x3c, 0x30, 0x3e, 0x3e, 0x3e, 0x3e, 0x5d, 0x00
.L_2:


//--------------------- .nv.shared._ZN7cutlass13device_kernelINS_4gemm6kernel13GemmUniversalIN4cute5tupleIJiiiiEEENS1_10collective13CollectiveMmaINS1_35MainloopSm100TmaUmmaWarpSpecializedILi6ELi2ELi4ENS5_IJNS4_1CILi4EEESB_NSA_ILi1EEEEEEEENS5_IJNSA_ILi128EEESF_NSA_ILi64EEEEEENS_6half_tENS5_IJSC_llEEESI_SJ_NS4_8TiledMMAINS4_8MMA_AtomIJNS4_26SM100_MMA_F16BF16_2x1SM_SSISI_SI_fLi128ELi128ELNS4_4UMMA5MajorE1ELSO_1ELNSN_7ScaleInE0ELSP_0EEEEEENS4_6LayoutINS5_IJSC_SC_SC_EEENS5_IJNSA_ILi0EEESU_SU_EEEEENS5_IJNS4_10UnderscoreESX_SX_EEEEENS4_28SM100_TMA_2SM_LOAD_MULTICASTENS4_14ComposedLayoutINS4_7SwizzleILi3ELi4ELi3EEENS4_18smem_ptr_flag_bitsILi16EEENSS_INS5_IJSG_NSA_ILi8EEEEEENS5_IJSC_SG_EEEEEEEvNS4_8identityES10_S1A_vS1B_EENS_8epilogue10collective18CollectiveEpilogueINS1D_23Sm100TmaWarpSpecializedILi4ELi2ELi16ELb1ELb0EEEJNS5_IJSG_SF_SG_EEENS5_IJNSS_ISG_SC_EENSS_INS5_IJNSA_ILi16EEENSA_ILi2EEEEEES18_EEEEESI_NS5_IJlSC_lEEESI_S1P_NS1D_6fusion15FusionCallbacksIS1H_NS1Q_17LinearCombinationISI_fSI_fLNS_15FloatRoundStyleE2EEES1I_S1O_JEEENS4_5SM1004TMEM4LOAD26SM100_TMEM_LOAD_32dp32b16xENS4_13SM90_TMA_LOADENS11_INS12_ILi1ELi4ELi3EEES15_NSS_INS5_IJS16_S1K_EEENS5_IJS1K_SC_EEEEEEENS4_39AutoVectorizingCopyWithAssumedAlignmentILi128EEENS4_14SM90_TMA_STOREES25_S27_S27_EEEvvEEEEvNT_6ParamsE --------------------------
	.section	.nv.shared._ZN7cutlass13device_kernelINS_4gemm6kernel13GemmUniversalIN4cute5tupleIJiiiiEEENS1_10collective13CollectiveMmaINS1_35MainloopSm100TmaUmmaWarpSpecializedILi6ELi2ELi4ENS5_IJNS4_1CILi4EEESB_NSA_ILi1EEEEEEEENS5_IJNSA_ILi128EEESF_NSA_ILi64EEEEEENS_6half_tENS5_IJSC_llEEESI_SJ_NS4_8TiledMMAINS4_8MMA_AtomIJNS4_26SM100_MMA_F16BF16_2x1SM_SSISI_SI_fLi128ELi128ELNS4_4UMMA5MajorE1ELSO_1ELNSN_7ScaleInE0ELSP_0EEEEEENS4_6LayoutINS5_IJSC_SC_SC_EEENS5_IJNSA_ILi0EEESU_SU_EEEEENS5_IJNS4_10UnderscoreESX_SX_EEEEENS4_28SM100_TMA_2SM_LOAD_MULTICASTENS4_14ComposedLayoutINS4_7SwizzleILi3ELi4ELi3EEENS4_18smem_ptr_flag_bitsILi16EEENSS_INS5_IJSG_NSA_ILi8EEEEEENS5_IJSC_SG_EEEEEEEvNS4_8identityES10_S1A_vS1B_EENS_8epilogue10collective18CollectiveEpilogueINS1D_23Sm100TmaWarpSpecializedILi4ELi2ELi16ELb1ELb0EEEJNS5_IJSG_SF_SG_EEENS5_IJNSS_ISG_SC_EENSS_INS5_IJNSA_ILi16EEENSA_ILi2EEEEEES18_EEEEESI_NS5_IJlSC_lEEESI_S1P_NS1D_6fusion15FusionCallbacksIS1H_NS1Q_17LinearCombinationISI_fSI_fLNS_15FloatRoundStyleE2EEES1I_S1O_JEEENS4_5SM1004TMEM4LOAD26SM100_TMEM_LOAD_32dp32b16xENS4_13SM90_TMA_LOADENS11_INS12_ILi1ELi4ELi3EEES15_NSS_INS5_IJS16_S1K_EEENS5_IJS1K_SC_EEEEEEENS4_39AutoVectorizingCopyWithAssumedAlignmentILi128EEENS4_14SM90_TMA_STOREES25_S27_S27_EEEvvEEEEvNT_6ParamsE,"aw",@nobits
	.sectionflags	@""
	.align	16
	.zero		1024


//--------------------- .nv.shared.reserved.0     --------------------------
	.section	.nv.shared.reserved.0,"aw",@nobits
	.weak		__nv_reservedSMEM_offset_0_alias
	.size		__nv_reservedSMEM_offset_0_alias, 0, 64
	.other		__nv_reservedSMEM_offset_0_alias,@"STO_CUDA_RESERVED_SHARED STV_DEFAULT"
__nv_reservedSMEM_offset_0_alias:
	.zero		0
.nv.shared.reserved.0:
	.zero		64
	.weak		__nv_reservedSMEM_tcgen05_partition
	.type		__nv_reservedSMEM_tcgen05_partition,@object
	.size		__nv_reservedSMEM_tcgen05_partition,(.L_0 - __nv_reservedSMEM_tcgen05_partition)
__nv_reservedSMEM_tcgen05_partition:
	.zero		32
.L_0:


//--------------------- .nv.global                --------------------------
	.section	.nv.global,"aw",@nobits
.nv.global:
	.type		_ZN40_INTERNAL_260e7ca0_4_k_cu_8c84b0ad_347624cute1_E,@object
	.size		_ZN40_INTERNAL_260e7ca0_4_k_cu_8c84b0ad_347624cute1_E,(_ZN40_INTERNAL_260e7ca0_4_k_cu_8c84b0ad_347624cuda3std3__45__cpo6cbeginE - _ZN40_INTERNAL_260e7ca0_4_k_cu_8c84b0ad_347624cute1_E)
_ZN40_INTERNAL_260e7ca0_4_k_cu_8c84b0ad_347624cute1_E:
	.zero		1
	.type		_ZN40_INTERNAL_260e7ca0_4_k_cu_8c84b0ad_347624cuda3std3__45__cpo6cbeginE,@object
	.size		_ZN40_INTERNAL_260e7ca0_4_k_cu_8c84b0ad_347624cuda3std3__45__cpo6cbeginE,(_ZN40_INTERNAL_260e7ca0_4_k_cu_8c84b0ad_347624cuda3std3__48in_placeE - _ZN40_INTERNAL_260e7ca0_4_k_cu_8c84b0ad_347624cuda3std3__45__cpo6cbeginE)
_ZN40_INTERNAL_260e7ca0_4_k_cu_8c84b0ad_347624cuda3std3__45__cpo6cbeginE:
	.zero		1
	.type		_ZN40_INTERNAL_260e7ca0_4_k_cu_8c84b0ad_347624cuda3std3__48in_placeE,@object
	.size		_ZN40_INTERNAL_260e7ca0_4_k_cu_8c84b0ad_347624cuda3std3__48in_placeE,(_ZN40_INTERNAL_260e7ca0_4_k_cu_8c84b0ad_347624cuda3std6ranges3__45__cpo9iter_moveE - _ZN40_INTERNAL_260e7ca0_4_k_cu_8c84b0ad_347624cuda3std3__48in_placeE)
_ZN40_INTERNAL_260e7ca0_4_k_cu_8c84b0ad_347624cuda3std3__48in_placeE:
	.zero		1
	.type		_ZN40_INTERNAL_260e7ca0_4_k_cu_8c84b0ad_347624cuda3std6ranges3__45__cpo9iter_moveE,@object
	.size		_ZN40_INTERNAL_260e7ca0_4_k_cu_8c84b0ad_347624cuda3std6ranges3__45__cpo9iter_moveE,(_ZN40_INTERNAL_260e7ca0_4_k_cu_8c84b0ad_347624cuda3std3__45__cpo5beginE - _ZN40_INTERNAL_260e7ca0_4_k_cu_8c84b0ad_347624cuda3std6ranges3__45__cpo9iter_moveE)
_ZN40_INTERNAL_260e7ca0_4_k_cu_8c84b0ad_347624cuda3std6ranges3__45__cpo9iter_moveE:
	.zero		1
	.type		_ZN40_INTERNAL_260e7ca0_4_k_cu_8c84b0ad_347624cuda3std3__45__cpo5beginE,@object
	.size		_ZN40_INTERNAL_260e7ca0_4_k_cu_8c84b0ad_347624cuda3std3__45__cpo5beginE,(_ZN40_INTERNAL_260e7ca0_4_k_cu_8c84b0ad_347624cuda3std3__442_GLOBAL__N__260e7ca0_4_k_cu_8c84b0ad_347626ignoreE - _ZN40_INTERNAL_260e7ca0_4_k_cu_8c84b0ad_347624cuda3std3__45__cpo5beginE)
_ZN40_INTERNAL_260e7ca0_4_k_cu_8c84b0ad_347624cuda3std3__45__cpo5beginE:
	.zero		1
	.type		_ZN40_INTERNAL_260e7ca0_4_k_cu_8c84b0ad_347624cuda3std3__442_GLOBAL__N__260e7ca0_4_k_cu_8c84b0ad_347626ignoreE,@object
	.size		_ZN40_INTERNAL_260e7ca0_4_k_cu_8c84b0ad_347624cuda3std3__442_GLOBAL__N__260e7ca0_4_k_cu_8c84b0ad_347626ignoreE,(_ZN40_INTERNAL_260e7ca0_4_k_cu_8c84b0ad_347624cute7productE - _ZN40_INTERNAL_260e7ca0_4_k_cu_8c84b0ad_347624cuda3std3__442_GLOBAL__N__260e7ca0_4_k_cu_8c84b0ad_347626ignoreE)
_ZN40_INTERNAL_260e7ca0_4_k_cu_8c84b0ad_347624cuda3std3__442_GLOBAL__N__260e7ca0_4_k_cu_8c84b0ad_347626ignoreE:
	.zero		1
	.type		_ZN40_INTERNAL_260e7ca0_4_k_cu_8c84b0ad_347624cute7productE,@object
	.size		_ZN40_INTERNAL_260e7ca0_4_k_cu_8c84b0ad_347624cute7productE,(_ZN40_INTERNAL_260e7ca0_4_k_cu_8c84b0ad_347624cuda3std3__45__cpo3endE - _ZN40_INTERNAL_260e7ca0_4_k_cu_8c84b0ad_347624cute7productE)
_ZN40_INTERNAL_260e7ca0_4_k_cu_8c84b0ad_347624cute7productE:
	.zero		1
	.type		_ZN40_INTERNAL_260e7ca0_4_k_cu_8c84b0ad_347624cuda3std3__45__cpo3endE,@object
	.size		_ZN40_INTERNAL_260e7ca0_4_k_cu_8c84b0ad_347624cuda3std3__45__cpo3endE,(_ZN40_INTERNAL_260e7ca0_4_k_cu_8c84b0ad_347624cuda3std3__419piecewise_constructE - _ZN40_INTERNAL_260e7ca0_4_k_cu_8c84b0ad_347624cuda3std3__45__cpo3endE)
_ZN40_INTERNAL_260e7ca0_4_k_cu_8c84b0ad_347624cuda3std3__45__cpo3endE:
	.zero		1
	.type		_ZN40_INTERNAL_260e7ca0_4_k_cu_8c84b0ad_347624cuda3std3__419piecewise_constructE,@object
	.size		_ZN40_INTERNAL_260e7ca0_4_k_cu_8c84b0ad_347624cuda3std3__419piecewise_constructE,(_ZN40_INTERNAL_260e7ca0_4_k_cu_8c84b0ad_347624cuda3std3__45__cpo4cendE - _ZN40_INTERNAL_260e7ca0_4_k_cu_8c84b0ad_347624cuda3std3__419piecewise_constructE)
_ZN40_INTERNAL_260e7ca0_4_k_cu_8c84b0ad_347624cuda3std3__419piecewise_constructE:
	.zero		1
	.type		_ZN40_INTERNAL_260e7ca0_4_k_cu_8c84b0ad_347624cuda3std3__45__cpo4cendE,@object
	.size		_ZN40_INTERNAL_260e7ca0_4_k_cu_8c84b0ad_347624cuda3std3__45__cpo4cendE,(_ZN40_INTERNAL_260e7ca0_4_k_cu_8c84b0ad_347624cuda3std6ranges3__45__cpo4swapE - _ZN40_INTERNAL_260e7ca0_4_k_cu_8c84b0ad_347624cuda3std3__45__cpo4cendE)
_ZN40_INTERNAL_260e7ca0_4_k_cu_8c84b0ad_347624cuda3std3__45__cpo4cendE:
	.zero		1
	.type		_ZN40_INTERNAL_260e7ca0_4_k_cu_8c84b0ad_347624cuda3std6ranges3__45__cpo4swapE,@object
	.size		_ZN40_INTERNAL_260e7ca0_4_k_cu_8c84b0ad_347624cuda3std6ranges3__45__cpo4swapE,(.L_10 - _ZN40_INTERNAL_260e7ca0_4_k_cu_8c84b0ad_347624cuda3std6ranges3__45__cpo4swapE)
_ZN40_INTERNAL_260e7ca0_4_k_cu_8c84b0ad_347624cuda3std6ranges3__45__cpo4swapE:
	.zero		1
.L_10:


//--------------------- .nv.constant0._ZN7cutlass13device_kernelINS_4gemm6kernel13GemmUniversalIN4cute5tupleIJiiiiEEENS1_10collective13CollectiveMmaINS1_35MainloopSm100TmaUmmaWarpSpecializedILi6ELi2ELi4ENS5_IJNS4_1CILi4EEESB_NSA_ILi1EEEEEEEENS5_IJNSA_ILi128EEESF_NSA_ILi64EEEEEENS_6half_tENS5_IJSC_llEEESI_SJ_NS4_8TiledMMAINS4_8MMA_AtomIJNS4_26SM100_MMA_F16BF16_2x1SM_SSISI_SI_fLi128ELi128ELNS4_4UMMA5MajorE1ELSO_1ELNSN_7ScaleInE0ELSP_0EEEEEENS4_6LayoutINS5_IJSC_SC_SC_EEENS5_IJNSA_ILi0EEESU_SU_EEEEENS5_IJNS4_10UnderscoreESX_SX_EEEEENS4_28SM100_TMA_2SM_LOAD_MULTICASTENS4_14ComposedLayoutINS4_7SwizzleILi3ELi4ELi3EEENS4_18smem_ptr_flag_bitsILi16EEENSS_INS5_IJSG_NSA_ILi8EEEEEENS5_IJSC_SG_EEEEEEEvNS4_8identityES10_S1A_vS1B_EENS_8epilogue10collective18CollectiveEpilogueINS1D_23Sm100TmaWarpSpecializedILi4ELi2ELi16ELb1ELb0EEEJNS5_IJSG_SF_SG_EEENS5_IJNSS_ISG_SC_EENSS_INS5_IJNSA_ILi16EEENSA_ILi2EEEEEES18_EEEEESI_NS5_IJlSC_lEEESI_S1P_NS1D_6fusion15FusionCallbacksIS1H_NS1Q_17LinearCombinationISI_fSI_fLNS_15FloatRoundStyleE2EEES1I_S1O_JEEENS4_5SM1004TMEM4LOAD26SM100_TMEM_LOAD_32dp32b16xENS4_13SM90_TMA_LOADENS11_INS12_ILi1ELi4ELi3EEES15_NSS_INS5_IJS16_S1K_EEENS5_IJS1K_SC_EEEEEEENS4_39AutoVectorizingCopyWithAssumedAlignmentILi128EEENS4_14SM90_TMA_STOREES25_S27_S27_EEEvvEEEEvNT_6ParamsE --------------------------
	.section	.nv.constant0._ZN7cutlass13device_kernelINS_4gemm6kernel13GemmUniversalIN4cute5tupleIJiiiiEEENS1_10collective13CollectiveMmaINS1_35MainloopSm100TmaUmmaWarpSpecializedILi6ELi2ELi4ENS5_IJNS4_1CILi4EEESB_NSA_ILi1EEEEEEEENS5_IJNSA_ILi128EEESF_NSA_ILi64EEEEEENS_6half_tENS5_IJSC_llEEESI_SJ_NS4_8TiledMMAINS4_8MMA_AtomIJNS4_26SM100_MMA_F16BF16_2x1SM_SSISI_SI_fLi128ELi128ELNS4_4UMMA5MajorE1ELSO_1ELNSN_7ScaleInE0ELSP_0EEEEEENS4_6LayoutINS5_IJSC_SC_SC_EEENS5_IJNSA_ILi0EEESU_SU_EEEEENS5_IJNS4_10UnderscoreESX_SX_EEEEENS4_28SM100_TMA_2SM_LOAD_MULTICASTENS4_14ComposedLayoutINS4_7SwizzleILi3ELi4ELi3EEENS4_18smem_ptr_flag_bitsILi16EEENSS_INS5_IJSG_NSA_ILi8EEEEEENS5_IJSC_SG_EEEEEEEvNS4_8identityES10_S1A_vS1B_EENS_8epilogue10collective18CollectiveEpilogueINS1D_23Sm100TmaWarpSpecializedILi4ELi2ELi16ELb1ELb0EEEJNS5_IJSG_SF_SG_EEENS5_IJNSS_ISG_SC_EENSS_INS5_IJNSA_ILi16EEENSA_ILi2EEEEEES18_EEEEESI_NS5_IJlSC_lEEESI_S1P_NS1D_6fusion15FusionCallbacksIS1H_NS1Q_17LinearCombinationISI_fSI_fLNS_15FloatRoundStyleE2EEES1I_S1O_JEEENS4_5SM1004TMEM4LOAD26SM100_TMEM_LOAD_32dp32b16xENS4_13SM90_TMA_LOADENS11_INS12_ILi1ELi4ELi3EEES15_NSS_INS5_IJS16_S1K_EEENS5_IJS1K_SC_EEEEEEENS4_39AutoVectorizingCopyWithAssumedAlignmentILi128EEENS4_14SM90_TMA_STOREES25_S27_S27_EEEvvEEEEvNT_6ParamsE,"a",@progbits
	.sectionflags	@""
	.align	4
.nv.constant0._ZN7cutlass13device_kernelINS_4gemm6kernel13GemmUniversalIN4cute5tupleIJiiiiEEENS1_10collective13CollectiveMmaINS1_35MainloopSm100TmaUmmaWarpSpecializedILi6ELi2ELi4ENS5_IJNS4_1CILi4EEESB_NSA_ILi1EEEEEEEENS5_IJNSA_ILi128EEESF_NSA_ILi64EEEEEENS_6half_tENS5_IJSC_llEEESI_SJ_NS4_8TiledMMAINS4_8MMA_AtomIJNS4_26SM100_MMA_F16BF16_2x1SM_SSISI_SI_fLi128ELi128ELNS4_4UMMA5MajorE1ELSO_1ELNSN_7ScaleInE0ELSP_0EEEEEENS4_6LayoutINS5_IJSC_SC_SC_EEENS5_IJNSA_ILi0EEESU_SU_EEEEENS5_IJNS4_10UnderscoreESX_SX_EEEEENS4_28SM100_TMA_2SM_LOAD_MULTICASTENS4_14ComposedLayoutINS4_7SwizzleILi3ELi4ELi3EEENS4_18smem_ptr_flag_bitsILi16EEENSS_INS5_IJSG_NSA_ILi8EEEEEENS5_IJSC_SG_EEEEEEEvNS4_8identityES10_S1A_vS1B_EENS_8epilogue10collective18CollectiveEpilogueINS1D_23Sm100TmaWarpSpecializedILi4ELi2ELi16ELb1ELb0EEEJNS5_IJSG_SF_SG_EEENS5_IJNSS_ISG_SC_EENSS_INS5_IJNSA_ILi16EEENSA_ILi2EEEEEES18_EEEEESI_NS5_IJlSC_lEEESI_S1P_NS1D_6fusion15FusionCallbacksIS1H_NS1Q_17LinearCombinationISI_fSI_fLNS_15FloatRoundStyleE2EEES1I_S1O_JEEENS4_5SM1004TMEM4LOAD26SM100_TMEM_LOAD_32dp32b16xENS4_13SM90_TMA_LOADENS11_INS12_ILi1ELi4ELi3EEES15_NSS_INS5_IJS16_S1K_EEENS5_IJS1K_SC_EEEEEEENS4_39AutoVectorizingCopyWithAssumedAlignmentILi128EEENS4_14SM90_TMA_STOREES25_S27_S27_EEEvvEEEEvNT_6ParamsE:
	.zero		2944


//--------------------- SYMBOLS --------------------------

	.type		.nv.reservedSmem.offset0,@object
	.size		.nv.reservedSmem.offset0,0x4
	.type		.nv.reservedSmem.cap,@object
	.size		.nv.reservedSmem.cap,0x4
	.type		__assertfail,@function
